//
// Generated by NVIDIA NVVM Compiler
//
// Compiler Build ID: CL-36424714
// Cuda compilation tools, release 13.0, V13.0.88
// Based on NVVM 20.0.0
//

.version 9.0
.target sm_100
.address_size 64

	// .globl	_Z12MatTransposePfS_ii

.visible .entry _Z12MatTransposePfS_ii(
	.param .u64 .ptr .align 1 _Z12MatTransposePfS_ii_param_0,
	.param .u64 .ptr .align 1 _Z12MatTransposePfS_ii_param_1,
	.param .u32 _Z12MatTransposePfS_ii_param_2,
	.param .u32 _Z12MatTransposePfS_ii_param_3
)
{
	.reg .pred 	%p<14>;
	.reg .b32 	%r<49>;
	.reg .b32 	%f<32>;
	.reg .b64 	%rd<65>;

	ld.param.u32 	%r25, [_Z12MatTransposePfS_ii_param_2];
	ld.param.u32 	%r26, [_Z12MatTransposePfS_ii_param_3];
	mov.u32 	%r1, %tid.x;
	mov.u32 	%r2, %tid.y;
	mad.lo.s32 	%r41, %r1, %r26, %r2;
	setp.ge.s32 	%p1, %r41, %r25;
	setp.lt.s32 	%p2, %r25, 1;
	or.pred  	%p3, %p1, %p2;
	@%p3 bra 	$L__BB0_16;
	and.b32  	%r4, %r25, 15;
	and.b32  	%r5, %r25, 7;
	and.b32  	%r6, %r25, 3;
	mul.wide.u32 	%rd1, %r25, 56;
	mul.wide.u32 	%rd2, %r25, 52;
	mul.wide.u32 	%rd3, %r25, 48;
	mul.wide.u32 	%rd4, %r25, 44;
	mul.wide.u32 	%rd5, %r25, 40;
	mul.wide.u32 	%rd6, %r25, 36;
	mul.wide.u32 	%rd7, %r25, 32;
	mul.wide.u32 	%rd8, %r25, 28;
	mul.wide.u32 	%rd9, %r25, 4;
	mov.b32 	%r42, 0;
$L__BB0_2:
	mov.u32 	%r8, %r42;
	ld.param.u64 	%rd64, [_Z12MatTransposePfS_ii_param_1];
	ld.param.u64 	%rd63, [_Z12MatTransposePfS_ii_param_0];
	cvta.to.global.u64 	%rd10, %rd63;
	cvta.to.global.u64 	%rd11, %rd64;
	setp.lt.u32 	%p4, %r25, 16;
	mul.lo.s32 	%r9, %r41, %r25;
	mov.b32 	%r47, 0;
	@%p4 bra 	$L__BB0_5;
	and.b32  	%r29, %r25, 2147483632;
	neg.s32 	%r45, %r29;
	mov.u32 	%r43, %r9;
	mov.u32 	%r44, %r41;
$L__BB0_4:
	.pragma "nounroll";
	and.b32  	%r47, %r25, 2147483632;
	mul.wide.s32 	%rd17, %r44, 4;
	add.s64 	%rd18, %rd10, %rd17;
	mul.wide.s32 	%rd19, %r43, 4;
	add.s64 	%rd20, %rd11, %rd19;
	ld.global.f32 	%f1, [%rd18];
	st.global.f32 	[%rd20], %f1;
	add.s64 	%rd21, %rd18, %rd9;
	ld.global.f32 	%f2, [%rd21];
	st.global.f32 	[%rd20+4], %f2;
	mul.wide.u32 	%rd22, %r25, 8;
	add.s64 	%rd23, %rd18, %rd22;
	ld.global.f32 	%f3, [%rd23];
	st.global.f32 	[%rd20+8], %f3;
	mul.wide.u32 	%rd24, %r25, 12;
	add.s64 	%rd25, %rd18, %rd24;
	ld.global.f32 	%f4, [%rd25];
	st.global.f32 	[%rd20+12], %f4;
	mul.wide.u32 	%rd26, %r25, 16;
	add.s64 	%rd27, %rd18, %rd26;
	ld.global.f32 	%f5, [%rd27];
	st.global.f32 	[%rd20+16], %f5;
	mul.wide.u32 	%rd28, %r25, 20;
	add.s64 	%rd29, %rd18, %rd28;
	ld.global.f32 	%f6, [%rd29];
	st.global.f32 	[%rd20+20], %f6;
	mul.wide.u32 	%rd30, %r25, 24;
	add.s64 	%rd31, %rd18, %rd30;
	ld.global.f32 	%f7, [%rd31];
	st.global.f32 	[%rd20+24], %f7;
	add.s64 	%rd32, %rd18, %rd8;
	ld.global.f32 	%f8, [%rd32];
	st.global.f32 	[%rd20+28], %f8;
	add.s64 	%rd33, %rd18, %rd7;
	ld.global.f32 	%f9, [%rd33];
	st.global.f32 	[%rd20+32], %f9;
	add.s64 	%rd34, %rd18, %rd6;
	ld.global.f32 	%f10, [%rd34];
	st.global.f32 	[%rd20+36], %f10;
	add.s64 	%rd35, %rd18, %rd5;
	ld.global.f32 	%f11, [%rd35];
	st.global.f32 	[%rd20+40], %f11;
	add.s64 	%rd36, %rd18, %rd4;
	ld.global.f32 	%f12, [%rd36];
	st.global.f32 	[%rd20+44], %f12;
	add.s64 	%rd37, %rd18, %rd3;
	ld.global.f32 	%f13, [%rd37];
	st.global.f32 	[%rd20+48], %f13;
	add.s64 	%rd38, %rd18, %rd2;
	ld.global.f32 	%f14, [%rd38];
	st.global.f32 	[%rd20+52], %f14;
	add.s64 	%rd39, %rd18, %rd1;
	ld.global.f32 	%f15, [%rd39];
	st.global.f32 	[%rd20+56], %f15;
	mul.wide.u32 	%rd40, %r25, 60;
	add.s64 	%rd41, %rd18, %rd40;
	ld.global.f32 	%f16, [%rd41];
	st.global.f32 	[%rd20+60], %f16;
	add.s32 	%r45, %r45, 16;
	shl.b32 	%r30, %r25, 4;
	add.s32 	%r44, %r44, %r30;
	add.s32 	%r43, %r43, 16;
	setp.ne.s32 	%p5, %r45, 0;
	@%p5 bra 	$L__BB0_4;
$L__BB0_5:
	setp.eq.s32 	%p6, %r4, 0;
	@%p6 bra 	$L__BB0_15;
	add.s32 	%r31, %r4, -1;
	setp.lt.u32 	%p7, %r31, 7;
	@%p7 bra 	$L__BB0_8;
	mad.lo.s32 	%r32, %r47, %r25, %r41;
	mul.wide.s32 	%rd42, %r32, 4;
	add.s64 	%rd43, %rd10, %rd42;
	ld.global.f32 	%f17, [%rd43];
	add.s32 	%r33, %r47, %r9;
	mul.wide.s32 	%rd44, %r33, 4;
	add.s64 	%rd45, %rd11, %rd44;
	st.global.f32 	[%rd45], %f17;
	add.s64 	%rd46, %rd43, %rd9;
	ld.global.f32 	%f18, [%rd46];
	st.global.f32 	[%rd45+4], %f18;
	add.s64 	%rd47, %rd46, %rd9;
	ld.global.f32 	%f19, [%rd47];
	st.global.f32 	[%rd45+8], %f19;
	add.s64 	%rd48, %rd47, %rd9;
	ld.global.f32 	%f20, [%rd48];
	st.global.f32 	[%rd45+12], %f20;
	add.s64 	%rd49, %rd48, %rd9;
	ld.global.f32 	%f21, [%rd49];
	st.global.f32 	[%rd45+16], %f21;
	add.s64 	%rd50, %rd49, %rd9;
	ld.global.f32 	%f22, [%rd50];
	st.global.f32 	[%rd45+20], %f22;
	add.s64 	%rd51, %rd50, %rd9;
	ld.global.f32 	%f23, [%rd51];
	st.global.f32 	[%rd45+24], %f23;
	add.s64 	%rd52, %rd51, %rd9;
	ld.global.f32 	%f24, [%rd52];
	st.global.f32 	[%rd45+28], %f24;
	add.s32 	%r47, %r47, 8;
$L__BB0_8:
	setp.eq.s32 	%p8, %r5, 0;
	@%p8 bra 	$L__BB0_15;
	add.s32 	%r34, %r5, -1;
	setp.lt.u32 	%p9, %r34, 3;
	@%p9 bra 	$L__BB0_11;
	mad.lo.s32 	%r35, %r47, %r25, %r41;
	mul.wide.s32 	%rd53, %r35, 4;
	add.s64 	%rd54, %rd10, %rd53;
	ld.global.f32 	%f25, [%rd54];
	add.s32 	%r36, %r47, %r9;
	mul.wide.s32 	%rd55, %r36, 4;
	add.s64 	%rd56, %rd11, %rd55;
	st.global.f32 	[%rd56], %f25;
	add.s64 	%rd57, %rd54, %rd9;
	ld.global.f32 	%f26, [%rd57];
	st.global.f32 	[%rd56+4], %f26;
	add.s64 	%rd58, %rd57, %rd9;
	ld.global.f32 	%f27, [%rd58];
	st.global.f32 	[%rd56+8], %f27;
	add.s64 	%rd59, %rd58, %rd9;
	ld.global.f32 	%f28, [%rd59];
	st.global.f32 	[%rd56+12], %f28;
	add.s32 	%r47, %r47, 4;
$L__BB0_11:
	setp.eq.s32 	%p10, %r6, 0;
	@%p10 bra 	$L__BB0_15;
	setp.eq.s32 	%p11, %r6, 1;
	mad.lo.s32 	%r37, %r47, %r25, %r41;
	mul.wide.s32 	%rd60, %r37, 4;
	add.s64 	%rd12, %rd10, %rd60;
	ld.global.f32 	%f29, [%rd12];
	add.s32 	%r38, %r47, %r9;
	mul.wide.s32 	%rd61, %r38, 4;
	add.s64 	%rd13, %rd11, %rd61;
	st.global.f32 	[%rd13], %f29;
	@%p11 bra 	$L__BB0_15;
	setp.eq.s32 	%p12, %r6, 2;
	add.s64 	%rd14, %rd12, %rd9;
	ld.global.f32 	%f30, [%rd14];
	st.global.f32 	[%rd13+4], %f30;
	@%p12 bra 	$L__BB0_15;
	add.s64 	%rd62, %rd14, %rd9;
	ld.global.f32 	%f31, [%rd62];
	st.global.f32 	[%rd13+8], %f31;
$L__BB0_15:
	add.s32 	%r42, %r8, 1;
	mad.lo.s32 	%r39, %r26, %r8, %r26;
	add.s32 	%r40, %r39, %r1;
	mad.lo.s32 	%r41, %r40, %r26, %r2;
	setp.lt.s32 	%p13, %r41, %r25;
	@%p13 bra 	$L__BB0_2;
$L__BB0_16:
	bar.sync 	0;
	ret;

}
	// .globl	_Z6MatAddPfS_ii
.visible .entry _Z6MatAddPfS_ii(
	.param .u64 .ptr .align 1 _Z6MatAddPfS_ii_param_0,
	.param .u64 .ptr .align 1 _Z6MatAddPfS_ii_param_1,
	.param .u32 _Z6MatAddPfS_ii_param_2,
	.param .u32 _Z6MatAddPfS_ii_param_3
)
{
	.reg .pred 	%p<14>;
	.reg .b32 	%r<41>;
	.reg .b32 	%f<94>;
	.reg .b64 	%rd<19>;

	ld.param.u64 	%rd7, [_Z6MatAddPfS_ii_param_0];
	ld.param.u64 	%rd8, [_Z6MatAddPfS_ii_param_1];
	ld.param.u32 	%r25, [_Z6MatAddPfS_ii_param_2];
	ld.param.u32 	%r26, [_Z6MatAddPfS_ii_param_3];
	cvta.to.global.u64 	%rd1, %rd7;
	cvta.to.global.u64 	%rd2, %rd8;
	mov.u32 	%r1, %tid.x;
	mov.u32 	%r2, %tid.y;
	mad.lo.s32 	%r34, %r1, %r26, %r2;
	setp.ge.s32 	%p1, %r34, %r25;
	setp.lt.s32 	%p2, %r25, 1;
	or.pred  	%p3, %p1, %p2;
	@%p3 bra 	$L__BB1_15;
	and.b32  	%r4, %r25, 15;
	add.s32 	%r5, %r4, -1;
	and.b32  	%r6, %r25, 7;
	add.s32 	%r7, %r6, -1;
	and.b32  	%r8, %r25, 2147483632;
	and.b32  	%r9, %r25, 3;
	neg.s32 	%r10, %r8;
	add.s64 	%rd3, %rd2, 32;
	add.s64 	%rd4, %rd1, 32;
	mov.b32 	%r35, 0;
$L__BB1_2:
	mov.u32 	%r12, %r35;
	setp.lt.u32 	%p4, %r25, 16;
	mul.lo.s32 	%r13, %r34, %r25;
	mov.b32 	%r39, 0;
	mov.u32 	%r36, %r13;
	mov.u32 	%r37, %r10;
	@%p4 bra 	$L__BB1_4;
$L__BB1_3:
	.pragma "nounroll";
	mul.wide.s32 	%rd9, %r36, 4;
	add.s64 	%rd10, %rd3, %rd9;
	add.s64 	%rd11, %rd4, %rd9;
	ld.global.f32 	%f1, [%rd10+-32];
	ld.global.f32 	%f2, [%rd11+-32];
	add.f32 	%f3, %f1, %f2;
	st.global.f32 	[%rd11+-32], %f3;
	ld.global.f32 	%f4, [%rd10+-28];
	ld.global.f32 	%f5, [%rd11+-28];
	add.f32 	%f6, %f4, %f5;
	st.global.f32 	[%rd11+-28], %f6;
	ld.global.f32 	%f7, [%rd10+-24];
	ld.global.f32 	%f8, [%rd11+-24];
	add.f32 	%f9, %f7, %f8;
	st.global.f32 	[%rd11+-24], %f9;
	ld.global.f32 	%f10, [%rd10+-20];
	ld.global.f32 	%f11, [%rd11+-20];
	add.f32 	%f12, %f10, %f11;
	st.global.f32 	[%rd11+-20], %f12;
	ld.global.f32 	%f13, [%rd10+-16];
	ld.global.f32 	%f14, [%rd11+-16];
	add.f32 	%f15, %f13, %f14;
	st.global.f32 	[%rd11+-16], %f15;
	ld.global.f32 	%f16, [%rd10+-12];
	ld.global.f32 	%f17, [%rd11+-12];
	add.f32 	%f18, %f16, %f17;
	st.global.f32 	[%rd11+-12], %f18;
	ld.global.f32 	%f19, [%rd10+-8];
	ld.global.f32 	%f20, [%rd11+-8];
	add.f32 	%f21, %f19, %f20;
	st.global.f32 	[%rd11+-8], %f21;
	ld.global.f32 	%f22, [%rd10+-4];
	ld.global.f32 	%f23, [%rd11+-4];
	add.f32 	%f24, %f22, %f23;
	st.global.f32 	[%rd11+-4], %f24;
	ld.global.f32 	%f25, [%rd10];
	ld.global.f32 	%f26, [%rd11];
	add.f32 	%f27, %f25, %f26;
	st.global.f32 	[%rd11], %f27;
	ld.global.f32 	%f28, [%rd10+4];
	ld.global.f32 	%f29, [%rd11+4];
	add.f32 	%f30, %f28, %f29;
	st.global.f32 	[%rd11+4], %f30;
	ld.global.f32 	%f31, [%rd10+8];
	ld.global.f32 	%f32, [%rd11+8];
	add.f32 	%f33, %f31, %f32;
	st.global.f32 	[%rd11+8], %f33;
	ld.global.f32 	%f34, [%rd10+12];
	ld.global.f32 	%f35, [%rd11+12];
	add.f32 	%f36, %f34, %f35;
	st.global.f32 	[%rd11+12], %f36;
	ld.global.f32 	%f37, [%rd10+16];
	ld.global.f32 	%f38, [%rd11+16];
	add.f32 	%f39, %f37, %f38;
	st.global.f32 	[%rd11+16], %f39;
	ld.global.f32 	%f40, [%rd10+20];
	ld.global.f32 	%f41, [%rd11+20];
	add.f32 	%f42, %f40, %f41;
	st.global.f32 	[%rd11+20], %f42;
	ld.global.f32 	%f43, [%rd10+24];
	ld.global.f32 	%f44, [%rd11+24];
	add.f32 	%f45, %f43, %f44;
	st.global.f32 	[%rd11+24], %f45;
	ld.global.f32 	%f46, [%rd10+28];
	ld.global.f32 	%f47, [%rd11+28];
	add.f32 	%f48, %f46, %f47;
	st.global.f32 	[%rd11+28], %f48;
	add.s32 	%r37, %r37, 16;
	add.s32 	%r36, %r36, 16;
	setp.eq.s32 	%p5, %r37, 0;
	mov.u32 	%r39, %r8;
	@%p5 bra 	$L__BB1_4;
	bra.uni 	$L__BB1_3;
$L__BB1_4:
	setp.eq.s32 	%p6, %r4, 0;
	@%p6 bra 	$L__BB1_14;
	setp.lt.u32 	%p7, %r5, 7;
	@%p7 bra 	$L__BB1_7;
	add.s32 	%r29, %r39, %r13;
	mul.wide.s32 	%rd12, %r29, 4;
	add.s64 	%rd13, %rd2, %rd12;
	ld.global.f32 	%f49, [%rd13];
	add.s64 	%rd14, %rd1, %rd12;
	ld.global.f32 	%f50, [%rd14];
	add.f32 	%f51, %f49, %f50;
	st.global.f32 	[%rd14], %f51;
	ld.global.f32 	%f52, [%rd13+4];
	ld.global.f32 	%f53, [%rd14+4];
	add.f32 	%f54, %f52, %f53;
	st.global.f32 	[%rd14+4], %f54;
	ld.global.f32 	%f55, [%rd13+8];
	ld.global.f32 	%f56, [%rd14+8];
	add.f32 	%f57, %f55, %f56;
	st.global.f32 	[%rd14+8], %f57;
	ld.global.f32 	%f58, [%rd13+12];
	ld.global.f32 	%f59, [%rd14+12];
	add.f32 	%f60, %f58, %f59;
	st.global.f32 	[%rd14+12], %f60;
	ld.global.f32 	%f61, [%rd13+16];
	ld.global.f32 	%f62, [%rd14+16];
	add.f32 	%f63, %f61, %f62;
	st.global.f32 	[%rd14+16], %f63;
	ld.global.f32 	%f64, [%rd13+20];
	ld.global.f32 	%f65, [%rd14+20];
	add.f32 	%f66, %f64, %f65;
	st.global.f32 	[%rd14+20], %f66;
	ld.global.f32 	%f67, [%rd13+24];
	ld.global.f32 	%f68, [%rd14+24];
	add.f32 	%f69, %f67, %f68;
	st.global.f32 	[%rd14+24], %f69;
	ld.global.f32 	%f70, [%rd13+28];
	ld.global.f32 	%f71, [%rd14+28];
	add.f32 	%f72, %f70, %f71;
	st.global.f32 	[%rd14+28], %f72;
	add.s32 	%r39, %r39, 8;
$L__BB1_7:
	setp.eq.s32 	%p8, %r6, 0;
	@%p8 bra 	$L__BB1_14;
	setp.lt.u32 	%p9, %r7, 3;
	@%p9 bra 	$L__BB1_10;
	add.s32 	%r30, %r39, %r13;
	mul.wide.s32 	%rd15, %r30, 4;
	add.s64 	%rd16, %rd2, %rd15;
	ld.global.f32 	%f73, [%rd16];
	add.s64 	%rd17, %rd1, %rd15;
	ld.global.f32 	%f74, [%rd17];
	add.f32 	%f75, %f73, %f74;
	st.global.f32 	[%rd17], %f75;
	ld.global.f32 	%f76, [%rd16+4];
	ld.global.f32 	%f77, [%rd17+4];
	add.f32 	%f78, %f76, %f77;
	st.global.f32 	[%rd17+4], %f78;
	ld.global.f32 	%f79, [%rd16+8];
	ld.global.f32 	%f80, [%rd17+8];
	add.f32 	%f81, %f79, %f80;
	st.global.f32 	[%rd17+8], %f81;
	ld.global.f32 	%f82, [%rd16+12];
	ld.global.f32 	%f83, [%rd17+12];
	add.f32 	%f84, %f82, %f83;
	st.global.f32 	[%rd17+12], %f84;
	add.s32 	%r39, %r39, 4;
$L__BB1_10:
	setp.eq.s32 	%p10, %r9, 0;
	@%p10 bra 	$L__BB1_14;
	setp.eq.s32 	%p11, %r9, 1;
	add.s32 	%r31, %r39, %r13;
	mul.wide.s32 	%rd18, %r31, 4;
	add.s64 	%rd5, %rd2, %rd18;
	ld.global.f32 	%f85, [%rd5];
	add.s64 	%rd6, %rd1, %rd18;
	ld.global.f32 	%f86, [%rd6];
	add.f32 	%f87, %f85, %f86;
	st.global.f32 	[%rd6], %f87;
	@%p11 bra 	$L__BB1_14;
	setp.eq.s32 	%p12, %r9, 2;
	ld.global.f32 	%f88, [%rd5+4];
	ld.global.f32 	%f89, [%rd6+4];
	add.f32 	%f90, %f88, %f89;
	st.global.f32 	[%rd6+4], %f90;
	@%p12 bra 	$L__BB1_14;
	ld.global.f32 	%f91, [%rd5+8];
	ld.global.f32 	%f92, [%rd6+8];
	add.f32 	%f93, %f91, %f92;
	st.global.f32 	[%rd6+8], %f93;
$L__BB1_14:
	add.s32 	%r35, %r12, 1;
	mad.lo.s32 	%r32, %r26, %r12, %r26;
	add.s32 	%r33, %r32, %r1;
	mad.lo.s32 	%r34, %r33, %r26, %r2;
	setp.lt.s32 	%p13, %r34, %r25;
	@%p13 bra 	$L__BB1_2;
$L__BB1_15:
	bar.sync 	0;
	ret;

}
	// .globl	_Z11scalMatMultPffiii
.visible .entry _Z11scalMatMultPffiii(
	.param .u64 .ptr .align 1 _Z11scalMatMultPffiii_param_0,
	.param .f32 _Z11scalMatMultPffiii_param_1,
	.param .u32 _Z11scalMatMultPffiii_param_2,
	.param .u32 _Z11scalMatMultPffiii_param_3,
	.param .u32 _Z11scalMatMultPffiii_param_4
)
{
	.reg .pred 	%p<14>;
	.reg .b32 	%r<42>;
	.reg .b32 	%f<64>;
	.reg .b64 	%rd<12>;

	ld.param.u64 	%rd4, [_Z11scalMatMultPffiii_param_0];
	ld.param.f32 	%f1, [_Z11scalMatMultPffiii_param_1];
	ld.param.u32 	%r25, [_Z11scalMatMultPffiii_param_2];
	ld.param.u32 	%r26, [_Z11scalMatMultPffiii_param_3];
	ld.param.u32 	%r27, [_Z11scalMatMultPffiii_param_4];
	cvta.to.global.u64 	%rd1, %rd4;
	mov.u32 	%r1, %tid.x;
	mov.u32 	%r2, %tid.y;
	mad.lo.s32 	%r35, %r1, %r27, %r2;
	setp.ge.s32 	%p1, %r35, %r25;
	setp.lt.s32 	%p2, %r26, 1;
	or.pred  	%p3, %p1, %p2;
	@%p3 bra 	$L__BB2_15;
	and.b32  	%r4, %r26, 15;
	add.s32 	%r5, %r4, -1;
	and.b32  	%r6, %r26, 7;
	add.s32 	%r7, %r6, -1;
	and.b32  	%r8, %r26, 2147483632;
	and.b32  	%r9, %r26, 3;
	neg.s32 	%r10, %r8;
	add.s64 	%rd2, %rd1, 32;
	mov.b32 	%r36, 0;
$L__BB2_2:
	mov.u32 	%r12, %r36;
	setp.lt.u32 	%p4, %r26, 16;
	mul.lo.s32 	%r13, %r35, %r25;
	mov.b32 	%r40, 0;
	mov.u32 	%r37, %r13;
	mov.u32 	%r38, %r10;
	@%p4 bra 	$L__BB2_4;
$L__BB2_3:
	.pragma "nounroll";
	mul.wide.s32 	%rd5, %r37, 4;
	add.s64 	%rd6, %rd2, %rd5;
	ld.global.f32 	%f2, [%rd6+-32];
	fma.rn.f32 	%f3, %f1, %f2, %f2;
	st.global.f32 	[%rd6+-32], %f3;
	ld.global.f32 	%f4, [%rd6+-28];
	fma.rn.f32 	%f5, %f1, %f4, %f4;
	st.global.f32 	[%rd6+-28], %f5;
	ld.global.f32 	%f6, [%rd6+-24];
	fma.rn.f32 	%f7, %f1, %f6, %f6;
	st.global.f32 	[%rd6+-24], %f7;
	ld.global.f32 	%f8, [%rd6+-20];
	fma.rn.f32 	%f9, %f1, %f8, %f8;
	st.global.f32 	[%rd6+-20], %f9;
	ld.global.f32 	%f10, [%rd6+-16];
	fma.rn.f32 	%f11, %f1, %f10, %f10;
	st.global.f32 	[%rd6+-16], %f11;
	ld.global.f32 	%f12, [%rd6+-12];
	fma.rn.f32 	%f13, %f1, %f12, %f12;
	st.global.f32 	[%rd6+-12], %f13;
	ld.global.f32 	%f14, [%rd6+-8];
	fma.rn.f32 	%f15, %f1, %f14, %f14;
	st.global.f32 	[%rd6+-8], %f15;
	ld.global.f32 	%f16, [%rd6+-4];
	fma.rn.f32 	%f17, %f1, %f16, %f16;
	st.global.f32 	[%rd6+-4], %f17;
	ld.global.f32 	%f18, [%rd6];
	fma.rn.f32 	%f19, %f1, %f18, %f18;
	st.global.f32 	[%rd6], %f19;
	ld.global.f32 	%f20, [%rd6+4];
	fma.rn.f32 	%f21, %f1, %f20, %f20;
	st.global.f32 	[%rd6+4], %f21;
	ld.global.f32 	%f22, [%rd6+8];
	fma.rn.f32 	%f23, %f1, %f22, %f22;
	st.global.f32 	[%rd6+8], %f23;
	ld.global.f32 	%f24, [%rd6+12];
	fma.rn.f32 	%f25, %f1, %f24, %f24;
	st.global.f32 	[%rd6+12], %f25;
	ld.global.f32 	%f26, [%rd6+16];
	fma.rn.f32 	%f27, %f1, %f26, %f26;
	st.global.f32 	[%rd6+16], %f27;
	ld.global.f32 	%f28, [%rd6+20];
	fma.rn.f32 	%f29, %f1, %f28, %f28;
	st.global.f32 	[%rd6+20], %f29;
	ld.global.f32 	%f30, [%rd6+24];
	fma.rn.f32 	%f31, %f1, %f30, %f30;
	st.global.f32 	[%rd6+24], %f31;
	ld.global.f32 	%f32, [%rd6+28];
	fma.rn.f32 	%f33, %f1, %f32, %f32;
	st.global.f32 	[%rd6+28], %f33;
	add.s32 	%r38, %r38, 16;
	add.s32 	%r37, %r37, 16;
	setp.eq.s32 	%p5, %r38, 0;
	mov.u32 	%r40, %r8;
	@%p5 bra 	$L__BB2_4;
	bra.uni 	$L__BB2_3;
$L__BB2_4:
	setp.eq.s32 	%p6, %r4, 0;
	@%p6 bra 	$L__BB2_14;
	setp.lt.u32 	%p7, %r5, 7;
	@%p7 bra 	$L__BB2_7;
	add.s32 	%r30, %r40, %r13;
	mul.wide.s32 	%rd7, %r30, 4;
	add.s64 	%rd8, %rd1, %rd7;
	ld.global.f32 	%f34, [%rd8];
	fma.rn.f32 	%f35, %f1, %f34, %f34;
	st.global.f32 	[%rd8], %f35;
	ld.global.f32 	%f36, [%rd8+4];
	fma.rn.f32 	%f37, %f1, %f36, %f36;
	st.global.f32 	[%rd8+4], %f37;
	ld.global.f32 	%f38, [%rd8+8];
	fma.rn.f32 	%f39, %f1, %f38, %f38;
	st.global.f32 	[%rd8+8], %f39;
	ld.global.f32 	%f40, [%rd8+12];
	fma.rn.f32 	%f41, %f1, %f40, %f40;
	st.global.f32 	[%rd8+12], %f41;
	ld.global.f32 	%f42, [%rd8+16];
	fma.rn.f32 	%f43, %f1, %f42, %f42;
	st.global.f32 	[%rd8+16], %f43;
	ld.global.f32 	%f44, [%rd8+20];
	fma.rn.f32 	%f45, %f1, %f44, %f44;
	st.global.f32 	[%rd8+20], %f45;
	ld.global.f32 	%f46, [%rd8+24];
	fma.rn.f32 	%f47, %f1, %f46, %f46;
	st.global.f32 	[%rd8+24], %f47;
	ld.global.f32 	%f48, [%rd8+28];
	fma.rn.f32 	%f49, %f1, %f48, %f48;
	st.global.f32 	[%rd8+28], %f49;
	add.s32 	%r40, %r40, 8;
$L__BB2_7:
	setp.eq.s32 	%p8, %r6, 0;
	@%p8 bra 	$L__BB2_14;
	setp.lt.u32 	%p9, %r7, 3;
	@%p9 bra 	$L__BB2_10;
	add.s32 	%r31, %r40, %r13;
	mul.wide.s32 	%rd9, %r31, 4;
	add.s64 	%rd10, %rd1, %rd9;
	ld.global.f32 	%f50, [%rd10];
	fma.rn.f32 	%f51, %f1, %f50, %f50;
	st.global.f32 	[%rd10], %f51;
	ld.global.f32 	%f52, [%rd10+4];
	fma.rn.f32 	%f53, %f1, %f52, %f52;
	st.global.f32 	[%rd10+4], %f53;
	ld.global.f32 	%f54, [%rd10+8];
	fma.rn.f32 	%f55, %f1, %f54, %f54;
	st.global.f32 	[%rd10+8], %f55;
	ld.global.f32 	%f56, [%rd10+12];
	fma.rn.f32 	%f57, %f1, %f56, %f56;
	st.global.f32 	[%rd10+12], %f57;
	add.s32 	%r40, %r40, 4;
$L__BB2_10:
	setp.eq.s32 	%p10, %r9, 0;
	@%p10 bra 	$L__BB2_14;
	setp.eq.s32 	%p11, %r9, 1;
	add.s32 	%r32, %r40, %r13;
	mul.wide.s32 	%rd11, %r32, 4;
	add.s64 	%rd3, %rd1, %rd11;
	ld.global.f32 	%f58, [%rd3];
	fma.rn.f32 	%f59, %f1, %f58, %f58;
	st.global.f32 	[%rd3], %f59;
	@%p11 bra 	$L__BB2_14;
	setp.eq.s32 	%p12, %r9, 2;
	ld.global.f32 	%f60, [%rd3+4];
	fma.rn.f32 	%f61, %f1, %f60, %f60;
	st.global.f32 	[%rd3+4], %f61;
	@%p12 bra 	$L__BB2_14;
	ld.global.f32 	%f62, [%rd3+8];
	fma.rn.f32 	%f63, %f1, %f62, %f62;
	st.global.f32 	[%rd3+8], %f63;
$L__BB2_14:
	add.s32 	%r36, %r12, 1;
	mad.lo.s32 	%r33, %r27, %r12, %r27;
	add.s32 	%r34, %r33, %r1;
	mad.lo.s32 	%r35, %r34, %r27, %r2;
	setp.lt.s32 	%p13, %r35, %r25;
	@%p13 bra 	$L__BB2_2;
$L__BB2_15:
	bar.sync 	0;
	ret;

}


// ===== COMPILED SASS (sm_100) =====

	.target	sm_100

	.elftype	@"ET_EXEC"


//--------------------- .note.nv.tkinfo           --------------------------
	.section	.note.nv.tkinfo,"",@"SHT_NOTE"
	.sectionflags	@"SHF_NOTE_NV_TKINFO"
	.tkinfo
        /*0018*/ 	.word	0x00000002
        /*0030*/ 	.string	""
        /*0030*/ 	.string	"ptxas"
        /*0030*/ 	.string	"Cuda compilation tools, release 13.0, V13.0.88"
        /*0030*/ 	.string	"Build cuda_13.0.r13.0/compiler.36424714_0"
        /*0030*/ 	.string	"-arch sm_100 -m 64 "



//--------------------- .note.nv.cuinfo           --------------------------
	.section	.note.nv.cuinfo,"",@"SHT_NOTE"
	.sectionflags	@"SHF_NOTE_NV_CUINFO"
        /*0018*/ 	.short	0x0002
        /*001a*/ 	.short	0x0064
        /*001c*/ 	.short	0x0082
	.zero		2


//--------------------- .nv.info                  --------------------------
	.section	.nv.info,"",@"SHT_CUDA_INFO"
	.align	4


	//----- nvinfo : EIATTR_REGCOUNT
	.align		4
        /*0000*/ 	.byte	0x04, 0x2f
        /*0002*/ 	.short	(.L_1 - .L_0)
	.align		4
.L_0:
        /*0004*/ 	.word	index@(_Z12MatTransposePfS_ii)
        /*0008*/ 	.word	0x00000020


	//----- nvinfo : EIATTR_FRAME_SIZE
	.align		4
.L_1:
        /*000c*/ 	.byte	0x04, 0x11
        /*000e*/ 	.short	(.L_3 - .L_2)
	.align		4
.L_2:
        /*0010*/ 	.word	index@(_Z12MatTransposePfS_ii)
        /*0014*/ 	.word	0x00000000


	//----- nvinfo : EIATTR_REGCOUNT
	.align		4
.L_3:
        /*0018*/ 	.byte	0x04, 0x2f
        /*001a*/ 	.short	(.L_5 - .L_4)
	.align		4
.L_4:
        /*001c*/ 	.word	index@(_Z6MatAddPfS_ii)
        /*0020*/ 	.word	0x0000001e


	//----- nvinfo : EIATTR_FRAME_SIZE
	.align		4
.L_5:
        /*0024*/ 	.byte	0x04, 0x11
        /*0026*/ 	.short	(.L_7 - .L_6)
	.align		4
.L_6:
        /*0028*/ 	.word	index@(_Z6MatAddPfS_ii)
        /*002c*/ 	.word	0x00000000


	//----- nvinfo : EIATTR_REGCOUNT
	.align		4
.L_7:
        /*0030*/ 	.byte	0x04, 0x2f
        /*0032*/ 	.short	(.L_9 - .L_8)
	.align		4
.L_8:
        /*0034*/ 	.word	index@(_Z11scalMatMultPffiii)
        /*0038*/ 	.word	0x00000020


	//----- nvinfo : EIATTR_FRAME_SIZE
	.align		4
.L_9:
        /*003c*/ 	.byte	0x04, 0x11
        /*003e*/ 	.short	(.L_11 - .L_10)
	.align		4
.L_10:
        /*0040*/ 	.word	index@(_Z11scalMatMultPffiii)
        /*0044*/ 	.word	0x00000000


	//----- nvinfo : EIATTR_MIN_STACK_SIZE
	.align		4
.L_11:
        /*0048*/ 	.byte	0x04, 0x12
        /*004a*/ 	.short	(.L_13 - .L_12)
	.align		4
.L_12:
        /*004c*/ 	.word	index@(_Z11scalMatMultPffiii)
        /*0050*/ 	.word	0x00000000


	//----- nvinfo : EIATTR_MIN_STACK_SIZE
	.align		4
.L_13:
        /*0054*/ 	.byte	0x04, 0x12
        /*0056*/ 	.short	(.L_15 - .L_14)
	.align		4
.L_14:
        /*0058*/ 	.word	index@(_Z6MatAddPfS_ii)
        /*005c*/ 	.word	0x00000000


	//----- nvinfo : EIATTR_MIN_STACK_SIZE
	.align		4
.L_15:
        /*0060*/ 	.byte	0x04, 0x12
        /*0062*/ 	.short	(.L_17 - .L_16)
	.align		4
.L_16:
        /*0064*/ 	.word	index@(_Z12MatTransposePfS_ii)
        /*0068*/ 	.word	0x00000000
.L_17:


//--------------------- .nv.compat                --------------------------
	.section	.nv.compat,"",@"SHT_CUDA_COMPAT_INFO"
	.align	4
        /*0000*/ 	.byte	0x02, 0x09, 0x00, 0x00, 0x02, 0x02, 0x01, 0x00, 0x02, 0x05, 0x05, 0x00, 0x03, 0x07, 0x01, 0x01
        /*0010*/ 	.byte	0x02, 0x03, 0x00, 0x00, 0x02, 0x06, 0x01, 0x00, 0x04, 0x0b, 0x08, 0x00, 0x09, 0x00, 0x00, 0x00
        /*0020*/ 	.byte	0x00, 0x00, 0x00, 0x00


//--------------------- .nv.info._Z11scalMatMultPffiii --------------------------
	.section	.nv.info._Z11scalMatMultPffiii,"",@"SHT_CUDA_INFO"
	.sectionflags	@""
	.align	4


	//----- nvinfo : EIATTR_CUDA_API_VERSION
	.align		4
        /*0000*/ 	.byte	0x04, 0x37
        /*0002*/ 	.short	(.L_19 - .L_18)
.L_18:
        /*0004*/ 	.word	0x00000082


	//----- nvinfo : EIATTR_KPARAM_INFO
	.align		4
.L_19:
        /*0008*/ 	.byte	0x04, 0x17
        /*000a*/ 	.short	(.L_21 - .L_20)
.L_20:
        /*000c*/ 	.word	0x00000000
        /*0010*/ 	.short	0x0004
        /*0012*/ 	.short	0x0014
        /*0014*/ 	.byte	0x00, 0xf0, 0x11, 0x00


	//----- nvinfo : EIATTR_KPARAM_INFO
	.align		4
.L_21:
        /*0018*/ 	.byte	0x04, 0x17
        /*001a*/ 	.short	(.L_23 - .L_22)
.L_22:
        /*001c*/ 	.word	0x00000000
        /*0020*/ 	.short	0x0003
        /*0022*/ 	.short	0x0010
        /*0024*/ 	.byte	0x00, 0xf0, 0x11, 0x00


	//----- nvinfo : EIATTR_KPARAM_INFO
	.align		4
.L_23:
        /*0028*/ 	.byte	0x04, 0x17
        /*002a*/ 	.short	(.L_25 - .L_24)
.L_24:
        /*002c*/ 	.word	0x00000000
        /*0030*/ 	.short	0x0002
        /*0032*/ 	.short	0x000c
        /*0034*/ 	.byte	0x00, 0xf0, 0x11, 0x00


	//----- nvinfo : EIATTR_KPARAM_INFO
	.align		4
.L_25:
        /*0038*/ 	.byte	0x04, 0x17
        /*003a*/ 	.short	(.L_27 - .L_26)
.L_26:
        /*003c*/ 	.word	0x00000000
        /*0040*/ 	.short	0x0001
        /*0042*/ 	.short	0x0008
        /*0044*/ 	.byte	0x00, 0xf0, 0x11, 0x00


	//----- nvinfo : EIATTR_KPARAM_INFO
	.align		4
.L_27:
        /*0048*/ 	.byte	0x04, 0x17
        /*004a*/ 	.short	(.L_29 - .L_28)
.L_28:
        /*004c*/ 	.word	0x00000000
        /*0050*/ 	.short	0x0000
        /*0052*/ 	.short	0x0000
        /*0054*/ 	.byte	0x00, 0xf5, 0x21, 0x00


	//----- nvinfo : EIATTR_SPARSE_MMA_MASK
	.align		4
.L_29:
        /*0058*/ 	.byte	0x03, 0x50
        /*005a*/ 	.short	0x0000


	//----- nvinfo : EIATTR_MAXREG_COUNT
	.align		4
        /*005c*/ 	.byte	0x03, 0x1b
        /*005e*/ 	.short	0x00ff


	//----- nvinfo : EIATTR_NUM_BARRIERS
	.align		4
        /*0060*/ 	.byte	0x02, 0x4c
        /*0062*/ 	.byte	0x01
	.zero		1


	//----- nvinfo : EIATTR_MERCURY_ISA_VERSION
	.align		4
        /*0064*/ 	.byte	0x03, 0x5f
        /*0066*/ 	.short	0x0101


	//----- nvinfo : EIATTR_VRC_CTA_INIT_COUNT
	.align		4
        /*0068*/ 	.byte	0x02, 0x4a
	.zero		1
	.zero		1


	//----- nvinfo : EIATTR_EXIT_INSTR_OFFSETS
	.align		4
        /*006c*/ 	.byte	0x04, 0x1c
        /*006e*/ 	.short	(.L_31 - .L_30)


	//   ....[0]....
.L_30:
        /*0070*/ 	.word	0x00000d90


	//----- nvinfo : EIATTR_CRS_STACK_SIZE
	.align		4
.L_31:
        /*0074*/ 	.byte	0x04, 0x1e
        /*0076*/ 	.short	(.L_33 - .L_32)
.L_32:
        /*0078*/ 	.word	0x00000000


	//----- nvinfo : EIATTR_CBANK_PARAM_SIZE
	.align		4
.L_33:
        /*007c*/ 	.byte	0x03, 0x19
        /*007e*/ 	.short	0x0018


	//----- nvinfo : EIATTR_PARAM_CBANK
	.align		4
        /*0080*/ 	.byte	0x04, 0x0a
        /*0082*/ 	.short	(.L_35 - .L_34)
	.align		4
.L_34:
        /*0084*/ 	.word	index@(.nv.constant0._Z11scalMatMultPffiii)
        /*0088*/ 	.short	0x0380
        /*008a*/ 	.short	0x0018


	//----- nvinfo : EIATTR_SW_WAR
	.align		4
.L_35:
        /*008c*/ 	.byte	0x04, 0x36
        /*008e*/ 	.short	(.L_37 - .L_36)
.L_36:
        /*0090*/ 	.word	0x00000008
.L_37:


//--------------------- .nv.info._Z6MatAddPfS_ii  --------------------------
	.section	.nv.info._Z6MatAddPfS_ii,"",@"SHT_CUDA_INFO"
	.sectionflags	@""
	.align	4


	//----- nvinfo : EIATTR_CUDA_API_VERSION
	.align		4
        /*0000*/ 	.byte	0x04, 0x37
        /*0002*/ 	.short	(.L_39 - .L_38)
.L_38:
        /*0004*/ 	.word	0x00000082


	//----- nvinfo : EIATTR_KPARAM_INFO
	.align		4
.L_39:
        /*0008*/ 	.byte	0x04, 0x17
        /*000a*/ 	.short	(.L_41 - .L_40)
.L_40:
        /*000c*/ 	.word	0x00000000
        /*0010*/ 	.short	0x0003
        /*0012*/ 	.short	0x0014
        /*0014*/ 	.byte	0x00, 0xf0, 0x11, 0x00


	//----- nvinfo : EIATTR_KPARAM_INFO
	.align		4
.L_41:
        /*0018*/ 	.byte	0x04, 0x17
        /*001a*/ 	.short	(.L_43 - .L_42)
.L_42:
        /*001c*/ 	.word	0x00000000
        /*0020*/ 	.short	0x0002
        /*0022*/ 	.short	0x0010
        /*0024*/ 	.byte	0x00, 0xf0, 0x11, 0x00


	//----- nvinfo : EIATTR_KPARAM_INFO
	.align		4
.L_43:
        /*0028*/ 	.byte	0x04, 0x17
        /*002a*/ 	.short	(.L_45 - .L_44)
.L_44:
        /*002c*/ 	.word	0x00000000
        /*0030*/ 	.short	0x0001
        /*0032*/ 	.short	0x0008
        /*0034*/ 	.byte	0x00, 0xf5, 0x21, 0x00


	//----- nvinfo : EIATTR_KPARAM_INFO
	.align		4
.L_45:
        /*0038*/ 	.byte	0x04, 0x17
        /*003a*/ 	.short	(.L_47 - .L_46)
.L_46:
        /*003c*/ 	.word	0x00000000
        /*0040*/ 	.short	0x0000
        /*0042*/ 	.short	0x0000
        /*0044*/ 	.byte	0x00, 0xf5, 0x21, 0x00


	//----- nvinfo : EIATTR_SPARSE_MMA_MASK
	.align		4
.L_47:
        /*0048*/ 	.byte	0x03, 0x50
        /*004a*/ 	.short	0x0000


	//----- nvinfo : EIATTR_MAXREG_COUNT
	.align		4
        /*004c*/ 	.byte	0x03, 0x1b
        /*004e*/ 	.short	0x00ff


	//----- nvinfo : EIATTR_NUM_BARRIERS
	.align		4
        /*0050*/ 	.byte	0x02, 0x4c
        /*0052*/ 	.byte	0x01
	.zero		1


	//----- nvinfo : EIATTR_MERCURY_ISA_VERSION
	.align		4
        /*0054*/ 	.byte	0x03, 0x5f
        /*0056*/ 	.short	0x0101


	//----- nvinfo : EIATTR_VRC_CTA_INIT_COUNT
	.align		4
        /*0058*/ 	.byte	0x02, 0x4a
	.zero		1
	.zero		1


	//----- nvinfo : EIATTR_EXIT_INSTR_OFFSETS
	.align		4
        /*005c*/ 	.byte	0x04, 0x1c
        /*005e*/ 	.short	(.L_49 - .L_48)


	//   ....[0]....
.L_48:
        /*0060*/ 	.word	0x00000e90


	//----- nvinfo : EIATTR_CRS_STACK_SIZE
	.align		4
.L_49:
        /*0064*/ 	.byte	0x04, 0x1e
        /*0066*/ 	.short	(.L_51 - .L_50)
.L_50:
        /*0068*/ 	.word	0x00000000


	//----- nvinfo : EIATTR_CBANK_PARAM_SIZE
	.align		4
.L_51:
        /*006c*/ 	.byte	0x03, 0x19
        /*006e*/ 	.short	0x0018


	//----- nvinfo : EIATTR_PARAM_CBANK
	.align		4
        /*0070*/ 	.byte	0x04, 0x0a
        /*0072*/ 	.short	(.L_53 - .L_52)
	.align		4
.L_52:
        /*0074*/ 	.word	index@(.nv.constant0._Z6MatAddPfS_ii)
        /*0078*/ 	.short	0x0380
        /*007a*/ 	.short	0x0018


	//----- nvinfo : EIATTR_SW_WAR
	.align		4
.L_53:
        /*007c*/ 	.byte	0x04, 0x36
        /*007e*/ 	.short	(.L_55 - .L_54)
.L_54:
        /*0080*/ 	.word	0x00000008
.L_55:


//--------------------- .nv.info._Z12MatTransposePfS_ii --------------------------
	.section	.nv.info._Z12MatTransposePfS_ii,"",@"SHT_CUDA_INFO"
	.sectionflags	@""
	.align	4


	//----- nvinfo : EIATTR_CUDA_API_VERSION
	.align		4
        /*0000*/ 	.byte	0x04, 0x37
        /*0002*/ 	.short	(.L_57 - .L_56)
.L_56:
        /*0004*/ 	.word	0x00000082


	//----- nvinfo : EIATTR_KPARAM_INFO
	.align		4
.L_57:
        /*0008*/ 	.byte	0x04, 0x17
        /*000a*/ 	.short	(.L_59 - .L_58)
.L_58:
        /*000c*/ 	.word	0x00000000
        /*0010*/ 	.short	0x0003
        /*0012*/ 	.short	0x0014
        /*0014*/ 	.byte	0x00, 0xf0, 0x11, 0x00


	//----- nvinfo : EIATTR_KPARAM_INFO
	.align		4
.L_59:
        /*0018*/ 	.byte	0x04, 0x17
        /*001a*/ 	.short	(.L_61 - .L_60)
.L_60:
        /*001c*/ 	.word	0x00000000
        /*0020*/ 	.short	0x0002
        /*0022*/ 	.short	0x0010
        /*0024*/ 	.byte	0x00, 0xf0, 0x11, 0x00


	//----- nvinfo : EIATTR_KPARAM_INFO
	.align		4
.L_61:
        /*0028*/ 	.byte	0x04, 0x17
        /*002a*/ 	.short	(.L_63 - .L_62)
.L_62:
        /*002c*/ 	.word	0x00000000
        /*0030*/ 	.short	0x0001
        /*0032*/ 	.short	0x0008
        /*0034*/ 	.byte	0x00, 0xf5, 0x21, 0x00


	//----- nvinfo : EIATTR_KPARAM_INFO
	.align		4
.L_63:
        /*0038*/ 	.byte	0x04, 0x17
        /*003a*/ 	.short	(.L_65 - .L_64)
.L_64:
        /*003c*/ 	.word	0x00000000
        /*0040*/ 	.short	0x0000
        /*0042*/ 	.short	0x0000
        /*0044*/ 	.byte	0x00, 0xf5, 0x21, 0x00


	//----- nvinfo : EIATTR_SPARSE_MMA_MASK
	.align		4
.L_65:
        /*0048*/ 	.byte	0x03, 0x50
        /*004a*/ 	.short	0x0000


	//----- nvinfo : EIATTR_MAXREG_COUNT
	.align		4
        /*004c*/ 	.byte	0x03, 0x1b
        /*004e*/ 	.short	0x00ff


	//----- nvinfo : EIATTR_NUM_BARRIERS
	.align		4
        /*0050*/ 	.byte	0x02, 0x4c
        /*0052*/ 	.byte	0x01
	.zero		1


	//----- nvinfo : EIATTR_MERCURY_ISA_VERSION
	.align		4
        /*0054*/ 	.byte	0x03, 0x5f
        /*0056*/ 	.short	0x0101


	//----- nvinfo : EIATTR_VRC_CTA_INIT_COUNT
	.align		4
        /*0058*/ 	.byte	0x02, 0x4a
	.zero		1
	.zero		1


	//----- nvinfo : EIATTR_EXIT_INSTR_OFFSETS
	.align		4
        /*005c*/ 	.byte	0x04, 0x1c
        /*005e*/ 	.short	(.L_67 - .L_66)


	//   ....[0]....
.L_66:
        /*0060*/ 	.word	0x00000b90


	//----- nvinfo : EIATTR_CRS_STACK_SIZE
	.align		4
.L_67:
        /*0064*/ 	.byte	0x04, 0x1e
        /*0066*/ 	.short	(.L_69 - .L_68)
.L_68:
        /*0068*/ 	.word	0x00000000


	//----- nvinfo : EIATTR_CBANK_PARAM_SIZE
	.align		4
.L_69:
        /*006c*/ 	.byte	0x03, 0x19
        /*006e*/ 	.short	0x0018


	//----- nvinfo : EIATTR_PARAM_CBANK
	.align		4
        /*0070*/ 	.byte	0x04, 0x0a
        /*0072*/ 	.short	(.L_71 - .L_70)
	.align		4
.L_70:
        /*0074*/ 	.word	index@(.nv.constant0._Z12MatTransposePfS_ii)
        /*0078*/ 	.short	0x0380
        /*007a*/ 	.short	0x0018


	//----- nvinfo : EIATTR_SW_WAR
	.align		4
.L_71:
        /*007c*/ 	.byte	0x04, 0x36
        /*007e*/ 	.short	(.L_73 - .L_72)
.L_72:
        /*0080*/ 	.word	0x00000008
.L_73:


//--------------------- .nv.callgraph             --------------------------
	.section	.nv.callgraph,"",@"SHT_CUDA_CALLGRAPH"
	.align	4
	.sectionentsize	8
	.align		4
        /*0000*/ 	.word	0x00000000
	.align		4
        /*0004*/ 	.word	0xffffffff
	.align		4
        /*0008*/ 	.word	0x00000000
	.align		4
        /*000c*/ 	.word	0xfffffffe
	.align		4
        /*0010*/ 	.word	0x00000000
	.align		4
        /*0014*/ 	.word	0xfffffffd
	.align		4
        /*0018*/ 	.word	0x00000000
	.align		4
        /*001c*/ 	.word	0xfffffffc


//--------------------- .text._Z11scalMatMultPffiii --------------------------
	.section	.text._Z11scalMatMultPffiii,"ax",@progbits
	.align	128
        .global         _Z11scalMatMultPffiii
        .type           _Z11scalMatMultPffiii,@function
        .size           _Z11scalMatMultPffiii,(.L_x_27 - _Z11scalMatMultPffiii)
        .other          _Z11scalMatMultPffiii,@"STO_CUDA_ENTRY STV_DEFAULT"
_Z11scalMatMultPffiii:
.text._Z11scalMatMultPffiii:
[----:B------:R-:W-:Y:S01]  /*0000*/  LDC R1, c[0x0][0x37c] ;  /* 0x0000df00ff017b82 */ /* 0x000fe20000000800 */
[----:B------:R-:W0:Y:S07]  /*0010*/  S2R R0, SR_TID.X ;  /* 0x0000000000007919 */ /* 0x000e2e0000002100 */
[----:B------:R-:W1:Y:S01]  /*0020*/  LDC.64 R8, c[0x0][0x390] ;  /* 0x0000e400ff087b82 */ /* 0x000e620000000a00 */
[----:B------:R-:W2:Y:S01]  /*0030*/  LDCU UR5, c[0x0][0x38c] ;  /* 0x00007180ff0577ac */ /* 0x000ea20008000800 */
[----:B------:R-:W-:Y:S01]  /*0040*/  BSSY.RECONVERGENT B0, `(.L_x_0) ;  /* 0x00000d3000007945 */ /* 0x000fe20003800200 */
[----:B------:R-:W0:Y:S01]  /*0050*/  S2R R6, SR_TID.Y ;  /* 0x0000000000067919 */ /* 0x000e220000002200 */
[----:B------:R-:W3:Y:S01]  /*0060*/  LDCU UR4, c[0x0][0x388] ;  /* 0x00007100ff0477ac */ /* 0x000ee20008000800 */
[----:B-1----:R-:W-:Y:S01]  /*0070*/  ISETP.GE.AND P0, PT, R8, 0x1, PT ;  /* 0x000000010800780c */ /* 0x002fe20003f06270 */
[----:B0-----:R-:W-:-:S05]  /*0080*/  IMAD R4, R0, R9, R6 ;  /* 0x0000000900047224 */ /* 0x001fca00078e0206 */
[----:B--2---:R-:W-:-:S13]  /*0090*/  ISETP.GE.OR P0, PT, R4, UR5, !P0 ;  /* 0x0000000504007c0c */ /* 0x004fda000c706670 */
[----:B---3--:R-:W-:Y:S05]  /*00a0*/  @P0 BRA `(.L_x_1) ;  /* 0x0000000c00300947 */ /* 0x008fea0003800000 */
[----:B------:R-:W0:Y:S01]  /*00b0*/  LDC.64 R2, c[0x0][0x380] ;  /* 0x0000e000ff027b82 */ /* 0x000e220000000a00 */
[C---:B------:R-:W-:Y:S01]  /*00c0*/  LOP3.LUT R24, R8.reuse, 0x7, RZ, 0xc0, !PT ;  /* 0x0000000708187812 */ /* 0x040fe200078ec0ff */
[----:B------:R-:W-:Y:S01]  /*00d0*/  IMAD.MOV.U32 R9, RZ, RZ, RZ ;  /* 0x000000ffff097224 */ /* 0x000fe200078e00ff */
[----:B------:R-:W-:-:S03]  /*00e0*/  LOP3.LUT R23, R8, 0xf, RZ, 0xc0, !PT ;  /* 0x0000000f08177812 */ /* 0x000fc600078ec0ff */
[----:B------:R-:W-:Y:S02]  /*00f0*/  VIADD R7, R24, 0xffffffff ;  /* 0xffffffff18077836 */ /* 0x000fe40000000000 */
[----:B------:R-:W1:Y:S01]  /*0100*/  LDC.64 R16, c[0x0][0x358] ;  /* 0x0000d600ff107b82 */ /* 0x000e620000000a00 */
[----:B------:R-:W-:Y:S02]  /*0110*/  VIADD R5, R23, 0xffffffff ;  /* 0xffffffff17057836 */ /* 0x000fe40000000000 */
[----:B------:R-:W-:Y:S02]  /*0120*/  ISETP.GE.U32.AND P1, PT, R7, 0x3, PT ;  /* 0x000000030700780c */ /* 0x000fe40003f26070 */
[C---:B------:R-:W-:Y:S02]  /*0130*/  LOP3.LUT R7, R8.reuse, 0x7ffffff0, RZ, 0xc0, !PT ;  /* 0x7ffffff008077812 */ /* 0x040fe400078ec0ff */
[----:B------:R-:W-:Y:S02]  /*0140*/  ISETP.GE.U32.AND P0, PT, R5, 0x7, PT ;  /* 0x000000070500780c */ /* 0x000fe40003f06070 */
[----:B------:R-:W-:Y:S01]  /*0150*/  LOP3.LUT R8, R8, 0x3, RZ, 0xc0, !PT ;  /* 0x0000000308087812 */ /* 0x000fe200078ec0ff */
[----:B------:R-:W-:Y:S01]  /*0160*/  IMAD.MOV R10, RZ, RZ, -R7 ;  /* 0x000000ffff0a7224 */ /* 0x000fe200078e0a07 */
[----:B0-----:R-:W-:-:S05]  /*0170*/  IADD3 R2, P2, PT, R2, 0x20, RZ ;  /* 0x0000002002027810 */ /* 0x001fca0007f5e0ff */
[----:B------:R-:W-:-:S08]  /*0180*/  IMAD.X R3, RZ, RZ, R3, P2 ;  /* 0x000000ffff037224 */ /* 0x000fd000010e0603 */
.L_x_7:
[----:B------:R-:W0:Y:S01]  /*0190*/  LDCU UR5, c[0x0][0x390] ;  /* 0x00007200ff0577ac */ /* 0x000e220008000800 */
[----:B------:R-:W2:Y:S01]  /*01a0*/  LDC R11, c[0x0][0x38c] ;  /* 0x0000e300ff0b7b82 */ /* 0x000ea20000000800 */
[----:B------:R-:W-:Y:S01]  /*01b0*/  IMAD.MOV.U32 R13, RZ, RZ, RZ ;  /* 0x000000ffff0d7224 */ /* 0x000fe200078e00ff */
[----:B0-----:R-:W-:Y:S01]  /*01c0*/  UISETP.GE.U32.AND UP0, UPT, UR5, 0x10, UPT ;  /* 0x000000100500788c */ /* 0x001fe2000bf06070 */
[----:B--2---:R-:W-:-:S08]  /*01d0*/  IMAD R12, R4, R11, RZ ;  /* 0x0000000b040c7224 */ /* 0x004fd000078e02ff */
[----:B------:R-:W-:Y:S05]  /*01e0*/  BRA.U !UP0, `(.L_x_2) ;  /* 0x0000000508387547 */ /* 0x000fea000b800000 */
[----:B------:R-:W-:Y:S02]  /*01f0*/  IMAD.MOV.U32 R13, RZ, RZ, R12 ;  /* 0x000000ffff0d7224 */ /* 0x000fe400078e000c */
[----:B------:R-:W-:-:S07]  /*0200*/  IMAD.MOV.U32 R14, RZ, RZ, R10 ;  /* 0x000000ffff0e7224 */ /* 0x000fce00078e000a */
.L_x_3:
[C---:B-1----:R-:W-:Y:S01]  /*0210*/  R2UR UR6, R16.reuse ;  /* 0x00000000100672ca */ /* 0x042fe200000e0000 */
[----:B0-----:R-:W-:Y:S01]  /*0220*/  IMAD.WIDE R4, R13, 0x4, R2 ;  /* 0x000000040d047825 */ /* 0x001fe200078e0202 */
[C---:B------:R-:W-:Y:S02]  /*0230*/  R2UR UR7, R17.reuse ;  /* 0x00000000110772ca */ /* 0x040fe400000e0000 */
[C---:B------:R-:W-:Y:S02]  /*0240*/  R2UR UR10, R16.reuse ;  /* 0x00000000100a72ca */ /* 0x040fe400000e0000 */
[C---:B------:R-:W-:Y:S02]  /*0250*/  R2UR UR11, R17.reuse ;  /* 0x00000000110b72ca */ /* 0x040fe400000e0000 */
[----:B------:R-:W-:Y:S02]  /*0260*/  R2UR UR12, R16 ;  /* 0x00000000100c72ca */ /* 0x000fe400000e0000 */
[----:B------:R-:W-:-:S02]  /*0270*/  R2UR UR13, R17 ;  /* 0x00000000110d72ca */ /* 0x000fc400000e0000 */
[C---:B------:R-:W-:Y:S02]  /*0280*/  R2UR UR8, R16.reuse ;  /* 0x00000000100872ca */ /* 0x040fe400000e0000 */
[----:B------:R-:W-:Y:S01]  /*0290*/  R2UR UR9, R17 ;  /* 0x00000000110972ca */ /* 0x000fe200000e0000 */
[----:B------:R-:W2:Y:S04]  /*02a0*/  LDG.E R21, desc[UR6][R4.64+-0x20] ;  /* 0xffffe00604157981 */ /* 0x000ea8000c1e1900 */
[----:B------:R-:W3:Y:S04]  /*02b0*/  LDG.E R26, desc[UR10][R4.64+-0x18] ;  /* 0xffffe80a041a7981 */ /* 0x000ee8000c1e1900 */
[----:B------:R-:W4:Y:S04]  /*02c0*/  LDG.E R28, desc[UR12][R4.64+-0x14] ;  /* 0xffffec0c041c7981 */ /* 0x000f28000c1e1900 */
[----:B------:R-:W5:Y:S04]  /*02d0*/  LDG.E R22, desc[UR8][R4.64+-0x1c] ;  /* 0xffffe40804167981 */ /* 0x000f68000c1e1900 */
[----:B------:R-:W5:Y:S04]  /*02e0*/  LDG.E R20, desc[UR10][R4.64+-0x8] ;  /* 0xfffff80a04147981 */ /* 0x000f68000c1e1900 */
[----:B------:R-:W5:Y:S04]  /*02f0*/  LDG.E R19, desc[UR6][R4.64+-0x10] ;  /* 0xfffff00604137981 */ /* 0x000f68000c1e1900 */
[----:B------:R-:W5:Y:S04]  /*0300*/  LDG.E R15, desc[UR8][R4.64+-0xc] ;  /* 0xfffff408040f7981 */ /* 0x000f68000c1e1900 */
[----:B------:R-:W5:Y:S01]  /*0310*/  LDG.E R18, desc[UR12][R4.64+-0x4] ;  /* 0xfffffc0c04127981 */ /* 0x000f62000c1e1900 */
[----:B------:R-:W-:-:S02]  /*0320*/  R2UR UR14, R16 ;  /* 0x00000000100e72ca */ /* 0x000fc400000e0000 */
[C---:B------:R-:W-:Y:S02]  /*0330*/  R2UR UR15, R17.reuse ;  /* 0x00000000110f72ca */ /* 0x040fe400000e0000 */
[C---:B------:R-:W-:Y:S02]  /*0340*/  R2UR UR16, R16.reuse ;  /* 0x00000000101072ca */ /* 0x040fe400000e0000 */
[C---:B------:R-:W-:Y:S02]  /*0350*/  R2UR UR17, R17.reuse ;  /* 0x00000000111172ca */ /* 0x040fe400000e0000 */
[C---:B------:R-:W-:Y:S02]  /*0360*/  R2UR UR18, R16.reuse ;  /* 0x00000000101272ca */ /* 0x040fe400000e0000 */
[----:B------:R-:W-:Y:S02]  /*0370*/  R2UR UR19, R17 ;  /* 0x00000000111372ca */ /* 0x000fe400000e0000 */
[----:B------:R-:W-:-:S02]  /*0380*/  R2UR UR20, R16 ;  /* 0x00000000101472ca */ /* 0x000fc400000e0000 */
[C---:B------:R-:W-:Y:S02]  /*0390*/  R2UR UR21, R17.reuse ;  /* 0x00000000111572ca */ /* 0x040fe400000e0000 */
[C---:B------:R-:W-:Y:S02]  /*03a0*/  R2UR UR22, R16.reuse ;  /* 0x00000000101672ca */ /* 0x040fe400000e0000 */
[C---:B------:R-:W-:Y:S02]  /*03b0*/  R2UR UR23, R17.reuse ;  /* 0x00000000111772ca */ /* 0x040fe400000e0000 */
[C---:B------:R-:W-:Y:S02]  /*03c0*/  R2UR UR24, R16.reuse ;  /* 0x00000000101872ca */ /* 0x040fe400000e0000 */
[----:B------:R-:W-:Y:S02]  /*03d0*/  R2UR UR25, R17 ;  /* 0x00000000111972ca */ /* 0x000fe400000e0000 */
[----:B------:R-:W-:-:S02]  /*03e0*/  R2UR UR26, R16 ;  /* 0x00000000101a72ca */ /* 0x000fc400000e0000 */
[----:B------:R-:W-:Y:S01]  /*03f0*/  R2UR UR27, R17 ;  /* 0x00000000111b72ca */ /* 0x000fe200000e0000 */
[----:B--2---:R-:W-:Y:S01]  /*0400*/  FFMA R21, R21, UR4, R21 ;  /* 0x0000000415157c23 */ /* 0x004fe20008000015 */
[----:B---3--:R-:W-:-:S04]  /*0410*/  FFMA R27, R26, UR4, R26 ;  /* 0x000000041a1b7c23 */ /* 0x008fc8000800001a */
[----:B------:R0:W-:Y:S01]  /*0420*/  STG.E desc[UR6][R4.64+-0x20], R21 ;  /* 0xffffe01504007986 */ /* 0x0001e2000c101906 */
[----:B----4-:R-:W-:Y:S01]  /*0430*/  FFMA R29, R28, UR4, R28 ;  /* 0x000000041c1d7c23 */ /* 0x010fe2000800001c */
[----:B-----5:R-:W-:Y:S01]  /*0440*/  FFMA R25, R22, UR4, R22 ;  /* 0x0000000416197c23 */ /* 0x020fe20008000016 */
[----:B------:R-:W-:Y:S01]  /*0450*/  FFMA R26, R20, UR4, R20 ;  /* 0x00000004141a7c23 */ /* 0x000fe20008000014 */
[----:B0-----:R-:W2:Y:S04]  /*0460*/  LDG.E R21, desc[UR14][R4.64] ;  /* 0x0000000e04157981 */ /* 0x001ea8000c1e1900 */
[----:B------:R0:W-:Y:S04]  /*0470*/  STG.E desc[UR10][R4.64+-0x18], R27 ;  /* 0xffffe81b04007986 */ /* 0x0001e8000c10190a */
[----:B------:R1:W-:Y:S01]  /*0480*/  STG.E desc[UR12][R4.64+-0x14], R29 ;  /* 0xffffec1d04007986 */ /* 0x0003e2000c10190c */
[----:B------:R-:W-:-:S03]  /*0490*/  FFMA R28, R18, UR4, R18 ;  /* 0x00000004121c7c23 */ /* 0x000fc60008000012 */
[----:B------:R-:W-:Y:S01]  /*04a0*/  STG.E desc[UR8][R4.64+-0x1c], R25 ;  /* 0xffffe41904007986 */ /* 0x000fe2000c101908 */
[----:B0-----:R-:W-:-:S03]  /*04b0*/  FFMA R27, R19, UR4, R19 ;  /* 0x00000004131b7c23 */ /* 0x001fc60008000013 */
[----:B------:R0:W-:Y:S01]  /*04c0*/  STG.E desc[UR10][R4.64+-0x8], R26 ;  /* 0xfffff81a04007986 */ /* 0x0001e2000c10190a */
[----:B-1----:R-:W-:-:S03]  /*04d0*/  FFMA R29, R15, UR4, R15 ;  /* 0x000000040f1d7c23 */ /* 0x002fc6000800000f */
[----:B------:R-:W3:Y:S04]  /*04e0*/  LDG.E R22, desc[UR16][R4.64+0x4] ;  /* 0x0000041004167981 */ /* 0x000ee8000c1e1900 */
[----:B------:R-:W4:Y:S04]  /*04f0*/  LDG.E R15, desc[UR18][R4.64+0x8] ;  /* 0x00000812040f7981 */ /* 0x000f28000c1e1900 */
[----:B0-----:R-:W5:Y:S04]  /*0500*/  LDG.E R26, desc[UR20][R4.64+0xc] ;  /* 0x00000c14041a7981 */ /* 0x001f68000c1e1900 */
[----:B------:R-:W5:Y:S04]  /*0510*/  LDG.E R25, desc[UR14][R4.64+0x10] ;  /* 0x0000100e04197981 */ /* 0x000f68000c1e1900 */
[----:B------:R-:W5:Y:S04]  /*0520*/  LDG.E R20, desc[UR22][R4.64+0x14] ;  /* 0x0000141604147981 */ /* 0x000f68000c1e1900 */
[----:B------:R-:W5:Y:S04]  /*0530*/  LDG.E R19, desc[UR24][R4.64+0x18] ;  /* 0x0000181804137981 */ /* 0x000f68000c1e1900 */
[----:B------:R-:W5:Y:S01]  /*0540*/  LDG.E R18, desc[UR26][R4.64+0x1c] ;  /* 0x00001c1a04127981 */ /* 0x000f62000c1e1900 */
[----:B------:R-:W-:-:S05]  /*0550*/  VIADD R14, R14, 0x10 ;  /* 0x000000100e0e7836 */ /* 0x000fca0000000000 */
[----:B------:R-:W-:Y:S01]  /*0560*/  ISETP.NE.AND P2, PT, R14, RZ, PT ;  /* 0x000000ff0e00720c */ /* 0x000fe20003f45270 */
[----:B------:R3:W-:Y:S04]  /*0570*/  STG.E desc[UR6][R4.64+-0x10], R27 ;  /* 0xfffff01b04007986 */ /* 0x0007e8000c101906 */
[----:B------:R5:W-:Y:S01]  /*0580*/  STG.E desc[UR8][R4.64+-0xc], R29 ;  /* 0xfffff41d04007986 */ /* 0x000be2000c101908 */
[----:B------:R-:W-:-:S03]  /*0590*/  VIADD R13, R13, 0x10 ;  /* 0x000000100d0d7836 */ /* 0x000fc60000000000 */
[----:B------:R-:W-:Y:S01]  /*05a0*/  STG.E desc[UR12][R4.64+-0x4], R28 ;  /* 0xfffffc1c04007986 */ /* 0x000fe2000c10190c */
[----:B--2---:R-:W-:-:S05]  /*05b0*/  FFMA R21, R21, UR4, R21 ;  /* 0x0000000415157c23 */ /* 0x004fca0008000015 */
[----:B------:R0:W-:Y:S01]  /*05c0*/  STG.E desc[UR6][R4.64], R21 ;  /* 0x0000001504007986 */ /* 0x0001e2000c101906 */
[----:B---3--:R-:W-:Y:S01]  /*05d0*/  FFMA R27, R22, UR4, R22 ;  /* 0x00000004161b7c23 */ /* 0x008fe20008000016 */
[----:B----4-:R-:W-:Y:S01]  /*05e0*/  FFMA R15, R15, UR4, R15 ;  /* 0x000000040f0f7c23 */ /* 0x010fe2000800000f */
[----:B-----5:R-:W-:Y:S01]  /*05f0*/  FFMA R29, R26, UR4, R26 ;  /* 0x000000041a1d7c23 */ /* 0x020fe2000800001a */
[----:B------:R-:W-:Y:S01]  /*0600*/  FFMA R25, R25, UR4, R25 ;  /* 0x0000000419197c23 */ /* 0x000fe20008000019 */
[----:B0-----:R-:W-:Y:S01]  /*0610*/  FFMA R21, R20, UR4, R20 ;  /* 0x0000000414157c23 */ /* 0x001fe20008000014 */
[----:B------:R-:W-:Y:S01]  /*0620*/  FFMA R19, R19, UR4, R19 ;  /* 0x0000000413137c23 */ /* 0x000fe20008000013 */
[----:B------:R-:W-:Y:S01]  /*0630*/  FFMA R18, R18, UR4, R18 ;  /* 0x0000000412127c23 */ /* 0x000fe20008000012 */
[----:B------:R0:W-:Y:S04]  /*0640*/  STG.E desc[UR8][R4.64+0x4], R27 ;  /* 0x0000041b04007986 */ /* 0x0001e8000c101908 */
[----:B------:R0:W-:Y:S04]  /*0650*/  STG.E desc[UR10][R4.64+0x8], R15 ;  /* 0x0000080f04007986 */ /* 0x0001e8000c10190a */
[----:B------:R0:W-:Y:S04]  /*0660*/  STG.E desc[UR6][R4.64+0xc], R29 ;  /* 0x00000c1d04007986 */ /* 0x0001e8000c101906 */
[----:B------:R0:W-:Y:S04]  /*0670*/  STG.E desc[UR12][R4.64+0x10], R25 ;  /* 0x0000101904007986 */ /* 0x0001e8000c10190c */
[----:B------:R0:W-:Y:S04]  /*0680*/  STG.E desc[UR14][R4.64+0x14], R21 ;  /* 0x0000141504007986 */ /* 0x0001e8000c10190e */
[----:B------:R0:W-:Y:S04]  /*0690*/  STG.E desc[UR16][R4.64+0x18], R19 ;  /* 0x0000181304007986 */ /* 0x0001e8000c101910 */
[----:B------:R0:W-:Y:S01]  /*06a0*/  STG.E desc[UR18][R4.64+0x1c], R18 ;  /* 0x00001c1204007986 */ /* 0x0001e2000c101912 */
[----:B------:R-:W-:Y:S05]  /*06b0*/  @P2 BRA `(.L_x_3) ;  /* 0xfffffff800d42947 */ /* 0x000fea000383ffff */
[----:B------:R-:W-:-:S07]  /*06c0*/  IMAD.MOV.U32 R13, RZ, RZ, R7 ;  /* 0x000000ffff0d7224 */ /* 0x000fce00078e0007 */
.L_x_2:
[----:B------:R-:W-:-:S13]  /*06d0*/  ISETP.NE.AND P2, PT, R23, RZ, PT ;  /* 0x000000ff1700720c */ /* 0x000fda0003f45270 */
[----:B------:R-:W-:Y:S05]  /*06e0*/  @!P2 BRA `(.L_x_4) ;  /* 0x000000040084a947 */ /* 0x000fea0003800000 */
[----:B------:R-:W-:Y:S01]  /*06f0*/  ISETP.NE.AND P2, PT, R24, RZ, PT ;  /* 0x000000ff1800720c */ /* 0x000fe20003f45270 */
[----:B------:R-:W-:-:S12]  /*0700*/  @!P0 BRA `(.L_x_5) ;  /* 0x0000000000ac8947 */ /* 0x000fd80003800000 */
[----:B0-----:R-:W0:Y:S01]  /*0710*/  LDC.64 R4, c[0x0][0x380] ;  /* 0x0000e000ff047b82 */ /* 0x001e220000000a00 */
[----:B-1----:R-:W-:Y:S01]  /*0720*/  R2UR UR6, R16 ;  /* 0x00000000100672ca */ /* 0x002fe200000e0000 */
[----:B------:R-:W-:Y:S01]  /*0730*/  IMAD.IADD R15, R12, 0x1, R13 ;  /* 0x000000010c0f7824 */ /* 0x000fe200078e020d */
[C---:B------:R-:W-:Y:S01]  /*0740*/  R2UR UR7, R17.reuse ;  /* 0x00000000110772ca */ /* 0x040fe200000e0000 */
[----:B------:R-:W1:Y:S01]  /*0750*/  LDCU UR5, c[0x0][0x388] ;  /* 0x00007100ff0577ac */ /* 0x000e620008000800 */
        /* <DEDUP_REMOVED lines=8> */
[C---:B------:R-:W-:Y:S02]  /*07e0*/  R2UR UR16, R16.reuse ;  /* 0x00000000101072ca */ /* 0x040fe400000e0000 */
[----:B------:R-:W-:Y:S01]  /*07f0*/  R2UR UR17, R17 ;  /* 0x00000000111172ca */ /* 0x000fe200000e0000 */
[----:B0-----:R-:W-:Y:S01]  /*0800*/  IMAD.WIDE R4, R15, 0x4, R4 ;  /* 0x000000040f047825 */ /* 0x001fe200078e0204 */
[----:B------:R-:W-:-:S02]  /*0810*/  R2UR UR18, R16 ;  /* 0x00000000101272ca */ /* 0x000fc400000e0000 */
[----:B------:R-:W-:Y:S02]  /*0820*/  R2UR UR19, R17 ;  /* 0x00000000111372ca */ /* 0x000fe400000e0000 */
[----:B------:R-:W1:Y:S04]  /*0830*/  LDG.E R19, desc[UR6][R4.64] ;  /* 0x0000000604137981 */ /* 0x000e68000c1e1900 */
[----:B------:R-:W2:Y:S04]  /*0840*/  LDG.E R20, desc[UR8][R4.64+0x4] ;  /* 0x0000040804147981 */ /* 0x000ea8000c1e1900 */
[----:B------:R-:W3:Y:S04]  /*0850*/  LDG.E R22, desc[UR10][R4.64+0x8] ;  /* 0x0000080a04167981 */ /* 0x000ee8000c1e1900 */
[----:B------:R-:W4:Y:S04]  /*0860*/  LDG.E R26, desc[UR6][R4.64+0xc] ;  /* 0x00000c06041a7981 */ /* 0x000f28000c1e1900 */
[----:B------:R-:W5:Y:S04]  /*0870*/  LDG.E R28, desc[UR12][R4.64+0x10] ;  /* 0x0000100c041c7981 */ /* 0x000f68000c1e1900 */
[----:B------:R-:W5:Y:S04]  /*0880*/  LDG.E R18, desc[UR14][R4.64+0x14] ;  /* 0x0000140e04127981 */ /* 0x000f68000c1e1900 */
[----:B------:R-:W5:Y:S04]  /*0890*/  LDG.E R15, desc[UR16][R4.64+0x18] ;  /* 0x00001810040f7981 */ /* 0x000f68000c1e1900 */
[----:B------:R-:W5:Y:S01]  /*08a0*/  LDG.E R14, desc[UR18][R4.64+0x1c] ;  /* 0x00001c12040e7981 */ /* 0x000f62000c1e1900 */
[----:B------:R-:W-:-:S02]  /*08b0*/  VIADD R13, R13, 0x8 ;  /* 0x000000080d0d7836 */ /* 0x000fc40000000000 */
[----:B-1----:R-:W-:Y:S01]  /*08c0*/  FFMA R19, R19, UR5, R19 ;  /* 0x0000000513137c23 */ /* 0x002fe20008000013 */
[----:B--2---:R-:W-:-:S04]  /*08d0*/  FFMA R21, R20, UR5, R20 ;  /* 0x0000000514157c23 */ /* 0x004fc80008000014 */
[----:B------:R5:W-:Y:S01]  /*08e0*/  STG.E desc[UR6][R4.64], R19 ;  /* 0x0000001304007986 */ /* 0x000be2000c101906 */
[----:B---3--:R-:W-:-:S03]  /*08f0*/  FFMA R25, R22, UR5, R22 ;  /* 0x0000000516197c23 */ /* 0x008fc60008000016 */
[----:B------:R2:W-:Y:S01]  /*0900*/  STG.E desc[UR8][R4.64+0x4], R21 ;  /* 0x0000041504007986 */ /* 0x0005e2000c101908 */
[----:B----4-:R-:W-:-:S03]  /*0910*/  FFMA R27, R26, UR5, R26 ;  /* 0x000000051a1b7c23 */ /* 0x010fc6000800001a */
[----:B------:R2:W-:Y:S01]  /*0920*/  STG.E desc[UR10][R4.64+0x8], R25 ;  /* 0x0000081904007986 */ /* 0x0005e2000c10190a */
[----:B-----5:R-:W-:-:S03]  /*0930*/  FFMA R19, R28, UR5, R28 ;  /* 0x000000051c137c23 */ /* 0x020fc6000800001c */
[----:B------:R2:W-:Y:S01]  /*0940*/  STG.E desc[UR6][R4.64+0xc], R27 ;  /* 0x00000c1b04007986 */ /* 0x0005e2000c101906 */
[----:B------:R-:W-:-:S03]  /*0950*/  FFMA R29, R18, UR5, R18 ;  /* 0x00000005121d7c23 */ /* 0x000fc60008000012 */
[----:B------:R2:W-:Y:S01]  /*0960*/  STG.E desc[UR12][R4.64+0x10], R19 ;  /* 0x0000101304007986 */ /* 0x0005e2000c10190c */
[----:B------:R-:W-:-:S03]  /*0970*/  FFMA R15, R15, UR5, R15 ;  /* 0x000000050f0f7c23 */ /* 0x000fc6000800000f */
[----:B------:R2:W-:Y:S01]  /*0980*/  STG.E desc[UR14][R4.64+0x14], R29 ;  /* 0x0000141d04007986 */ /* 0x0005e2000c10190e */
[----:B------:R-:W-:-:S03]  /*0990*/  FFMA R14, R14, UR5, R14 ;  /* 0x000000050e0e7c23 */ /* 0x000fc6000800000e */
[----:B------:R2:W-:Y:S04]  /*09a0*/  STG.E desc[UR16][R4.64+0x18], R15 ;  /* 0x0000180f04007986 */ /* 0x0005e8000c101910 */
[----:B------:R2:W-:Y:S02]  /*09b0*/  STG.E desc[UR18][R4.64+0x1c], R14 ;  /* 0x00001c0e04007986 */ /* 0x0005e4000c101912 */
.L_x_5:
[----:B------:R-:W-:Y:S05]  /*09c0*/  @!P2 BRA `(.L_x_4) ;  /* 0x0000000000cca947 */ /* 0x000fea0003800000 */
[----:B------:R-:W-:Y:S01]  /*09d0*/  ISETP.NE.AND P2, PT, R8, RZ, PT ;  /* 0x000000ff0800720c */ /* 0x000fe20003f45270 */
[----:B------:R-:W-:-:S12]  /*09e0*/  @!P1 BRA `(.L_x_6) ;  /* 0x0000000000649947 */ /* 0x000fd80003800000 */
[----:B0-2---:R-:W0:Y:S01]  /*09f0*/  LDC.64 R4, c[0x0][0x380] ;  /* 0x0000e000ff047b82 */ /* 0x005e220000000a00 */
        /* <DEDUP_REMOVED lines=8> */
[----:B------:R-:W-:Y:S02]  /*0a80*/  R2UR UR12, R16 ;  /* 0x00000000100c72ca */ /* 0x000fe400000e0000 */
[----:B------:R-:W-:Y:S01]  /*0a90*/  R2UR UR13, R17 ;  /* 0x00000000110d72ca */ /* 0x000fe200000e0000 */
[----:B0-----:R-:W-:-:S05]  /*0aa0*/  IMAD.WIDE R4, R15, 0x4, R4 ;  /* 0x000000040f047825 */ /* 0x001fca00078e0204 */
[----:B------:R-:W1:Y:S04]  /*0ab0*/  LDG.E R14, desc[UR6][R4.64] ;  /* 0x00000006040e7981 */ /* 0x000e68000c1e1900 */
[----:B------:R-:W2:Y:S04]  /*0ac0*/  LDG.E R18, desc[UR8][R4.64+0x4] ;  /* 0x0000040804127981 */ /* 0x000ea8000c1e1900 */
[----:B------:R-:W3:Y:S04]  /*0ad0*/  LDG.E R20, desc[UR10][R4.64+0x8] ;  /* 0x0000080a04147981 */ /* 0x000ee8000c1e1900 */
[----:B------:R-:W4:Y:S01]  /*0ae0*/  LDG.E R22, desc[UR12][R4.64+0xc] ;  /* 0x00000c0c04167981 */ /* 0x000f22000c1e1900 */
[----:B------:R-:W-:-:S02]  /*0af0*/  VIADD R13, R13, 0x4 ;  /* 0x000000040d0d7836 */ /* 0x000fc40000000000 */
[----:B-1----:R-:W-:Y:S01]  /*0b00*/  FFMA R15, R14, UR5, R14 ;  /* 0x000000050e0f7c23 */ /* 0x002fe2000800000e */
[----:B--2---:R-:W-:-:S04]  /*0b10*/  FFMA R19, R18, UR5, R18 ;  /* 0x0000000512137c23 */ /* 0x004fc80008000012 */
[----:B------:R0:W-:Y:S01]  /*0b20*/  STG.E desc[UR6][R4.64], R15 ;  /* 0x0000000f04007986 */ /* 0x0001e2000c101906 */
[----:B---3--:R-:W-:-:S03]  /*0b30*/  FFMA R21, R20, UR5, R20 ;  /* 0x0000000514157c23 */ /* 0x008fc60008000014 */
[----:B------:R0:W-:Y:S01]  /*0b40*/  STG.E desc[UR8][R4.64+0x4], R19 ;  /* 0x0000041304007986 */ /* 0x0001e2000c101908 */
[----:B----4-:R-:W-:-:S03]  /*0b50*/  FFMA R25, R22, UR5, R22 ;  /* 0x0000000516197c23 */ /* 0x010fc60008000016 */
[----:B------:R0:W-:Y:S04]  /*0b60*/  STG.E desc[UR10][R4.64+0x8], R21 ;  /* 0x0000081504007986 */ /* 0x0001e8000c10190a */
[----:B------:R0:W-:Y:S02]  /*0b70*/  STG.E desc[UR12][R4.64+0xc], R25 ;  /* 0x00000c1904007986 */ /* 0x0001e4000c10190c */
.L_x_6:
[----:B------:R-:W-:Y:S05]  /*0b80*/  @!P2 BRA `(.L_x_4) ;  /* 0x00000000005ca947 */ /* 0x000fea0003800000 */
[----:B0-2---:R-:W0:Y:S01]  /*0b90*/  LDC.64 R4, c[0x0][0x380] ;  /* 0x0000e000ff047b82 */ /* 0x005e220000000a00 */
[----:B-1----:R-:W-:Y:S01]  /*0ba0*/  R2UR UR6, R16 ;  /* 0x00000000100672ca */ /* 0x002fe200000e0000 */
[----:B------:R-:W-:Y:S01]  /*0bb0*/  IMAD.IADD R13, R12, 0x1, R13 ;  /* 0x000000010c0d7824 */ /* 0x000fe200078e020d */
[----:B------:R-:W-:Y:S01]  /*0bc0*/  R2UR UR7, R17 ;  /* 0x00000000110772ca */ /* 0x000fe200000e0000 */
[----:B------:R-:W1:Y:S02]  /*0bd0*/  LDCU UR5, c[0x0][0x388] ;  /* 0x00007100ff0577ac */ /* 0x000e640008000800 */
[----:B0-----:R-:W-:-:S10]  /*0be0*/  IMAD.WIDE R4, R13, 0x4, R4 ;  /* 0x000000040d047825 */ /* 0x001fd400078e0204 */
[----:B------:R-:W1:Y:S01]  /*0bf0*/  LDG.E R12, desc[UR6][R4.64] ;  /* 0x00000006040c7981 */ /* 0x000e62000c1e1900 */
[----:B------:R-:W-:Y:S01]  /*0c00*/  ISETP.NE.AND P2, PT, R8, 0x1, PT ;  /* 0x000000010800780c */ /* 0x000fe20003f45270 */
[----:B-1----:R-:W-:-:S05]  /*0c10*/  FFMA R13, R12, UR5, R12 ;  /* 0x000000050c0d7c23 */ /* 0x002fca000800000c */
[----:B------:R3:W-:Y:S07]  /*0c20*/  STG.E desc[UR6][R4.64], R13 ;  /* 0x0000000d04007986 */ /* 0x0007ee000c101906 */
[----:B------:R-:W-:Y:S05]  /*0c30*/  @!P2 BRA `(.L_x_4) ;  /* 0x000000000030a947 */ /* 0x000fea0003800000 */
[----:B------:R-:W-:Y:S02]  /*0c40*/  R2UR UR6, R16 ;  /* 0x00000000100672ca */ /* 0x000fe400000e0000 */
[----:B------:R-:W-:-:S13]  /*0c50*/  R2UR UR7, R17 ;  /* 0x00000000110772ca */ /* 0x000fda00000e0000 */
[----:B------:R-:W3:Y:S01]  /*0c60*/  LDG.E R12, desc[UR6][R4.64+0x4] ;  /* 0x00000406040c7981 */ /* 0x000ee2000c1e1900 */
[----:B------:R-:W-:Y:S01]  /*0c70*/  ISETP.NE.AND P2, PT, R8, 0x2, PT ;  /* 0x000000020800780c */ /* 0x000fe20003f45270 */
[----:B---3--:R-:W-:-:S05]  /*0c80*/  FFMA R13, R12, UR5, R12 ;  /* 0x000000050c0d7c23 */ /* 0x008fca000800000c */
[----:B------:R4:W-:Y:S07]  /*0c90*/  STG.E desc[UR6][R4.64+0x4], R13 ;  /* 0x0000040d04007986 */ /* 0x0009ee000c101906 */
[----:B------:R-:W-:Y:S05]  /*0ca0*/  @!P2 BRA `(.L_x_4) ;  /* 0x000000000014a947 */ /* 0x000fea0003800000 */
[----:B------:R-:W-:Y:S02]  /*0cb0*/  R2UR UR6, R16 ;  /* 0x00000000100672ca */ /* 0x000fe400000e0000 */
[----:B------:R-:W-:-:S13]  /*0cc0*/  R2UR UR7, R17 ;  /* 0x00000000110772ca */ /* 0x000fda00000e0000 */
[----:B------:R-:W4:Y:S02]  /*0cd0*/  LDG.E R12, desc[UR6][R4.64+0x8] ;  /* 0x00000806040c7981 */ /* 0x000f24000c1e1900 */
[----:B----4-:R-:W-:-:S05]  /*0ce0*/  FFMA R13, R12, UR5, R12 ;  /* 0x000000050c0d7c23 */ /* 0x010fca000800000c */
[----:B------:R0:W-:Y:S02]  /*0cf0*/  STG.E desc[UR6][R4.64+0x8], R13 ;  /* 0x0000080d04007986 */ /* 0x0001e4000c101906 */
.L_x_4:
[----:B0-234-:R-:W0:Y:S02]  /*0d00*/  LDC R4, c[0x0][0x394] ;  /* 0x0000e500ff047b82 */ /* 0x01de240000000800 */
[C---:B0-----:R-:W-:Y:S02]  /*0d10*/  IMAD R5, R9.reuse, R4, R4 ;  /* 0x0000000409057224 */ /* 0x041fe400078e0204 */
[----:B------:R-:W-:Y:S02]  /*0d20*/  VIADD R9, R9, 0x1 ;  /* 0x0000000109097836 */ /* 0x000fe40000000000 */
[----:B------:R-:W-:-:S04]  /*0d30*/  IMAD.IADD R5, R5, 0x1, R0 ;  /* 0x0000000105057824 */ /* 0x000fc800078e0200 */
[----:B------:R-:W-:-:S05]  /*0d40*/  IMAD R4, R5, R4, R6 ;  /* 0x0000000405047224 */ /* 0x000fca00078e0206 */
[----:B------:R-:W-:-:S13]  /*0d50*/  ISETP.GE.AND P2, PT, R4, R11, PT ;  /* 0x0000000b0400720c */ /* 0x000fda0003f46270 */
[----:B------:R-:W-:Y:S05]  /*0d60*/  @!P2 BRA `(.L_x_7) ;  /* 0xfffffff40008a947 */ /* 0x000fea000383ffff */
.L_x_1:
[----:B------:R-:W-:Y:S05]  /*0d70*/  BSYNC.RECONVERGENT B0 ;  /* 0x0000000000007941 */ /* 0x000fea0003800200 */
.L_x_0:
[----:B------:R-:W-:Y:S06]  /*0d80*/  BAR.SYNC.DEFER_BLOCKING 0x0 ;  /* 0x0000000000007b1d */ /* 0x000fec0000010000 */
[----:B------:R-:W-:Y:S05]  /*0d90*/  EXIT ;  /* 0x000000000000794d */ /* 0x000fea0003800000 */
.L_x_8:
[----:B------:R-:W-:-:S00]  /*0da0*/  BRA `(.L_x_8) ;  /* 0xfffffffc00fc7947 */ /* 0x000fc0000383ffff */
[----:B------:R-:W-:-:S00]  /*0db0*/  NOP ;  /* 0x0000000000007918 */ /* 0x000fc00000000000 */
        /* <DEDUP_REMOVED lines=12> */
.L_x_27:


//--------------------- .text._Z6MatAddPfS_ii     --------------------------
	.section	.text._Z6MatAddPfS_ii,"ax",@progbits
	.align	128
        .global         _Z6MatAddPfS_ii
        .type           _Z6MatAddPfS_ii,@function
        .size           _Z6MatAddPfS_ii,(.L_x_28 - _Z6MatAddPfS_ii)
        .other          _Z6MatAddPfS_ii,@"STO_CUDA_ENTRY STV_DEFAULT"
_Z6MatAddPfS_ii:
.text._Z6MatAddPfS_ii:
[----:B------:R-:W-:Y:S01]  /*0000*/  LDC R1, c[0x0][0x37c] ;  /* 0x0000df00ff017b82 */ /* 0x000fe20000000800 */
[----:B------:R-:W0:Y:S07]  /*0010*/  S2R R0, SR_TID.X ;  /* 0x0000000000007919 */ /* 0x000e2e0000002100 */
[----:B------:R-:W1:Y:S01]  /*0020*/  LDC.64 R6, c[0x0][0x390] ;  /* 0x0000e400ff067b82 */ /* 0x000e620000000a00 */
[----:B------:R-:W-:Y:S01]  /*0030*/  BSSY.RECONVERGENT B0, `(.L_x_9) ;  /* 0x00000e4000007945 */ /* 0x000fe20003800200 */
[----:B------:R-:W0:Y:S01]  /*0040*/  S2R R2, SR_TID.Y ;  /* 0x0000000000027919 */ /* 0x000e220000002200 */
[----:B-1----:R-:W-:Y:S01]  /*0050*/  ISETP.GE.AND P0, PT, R6, 0x1, PT ;  /* 0x000000010600780c */ /* 0x002fe20003f06270 */
[----:B0-----:R-:W-:-:S05]  /*0060*/  IMAD R7, R0, R7, R2 ;  /* 0x0000000700077224 */ /* 0x001fca00078e0202 */
[----:B------:R-:W-:-:S13]  /*0070*/  ISETP.GE.OR P0, PT, R7, R6, !P0 ;  /* 0x000000060700720c */ /* 0x000fda0004706670 */
[----:B------:R-:W-:Y:S05]  /*0080*/  @P0 BRA `(.L_x_10) ;  /* 0x0000000c00780947 */ /* 0x000fea0003800000 */
[----:B------:R-:W0:Y:S01]  /*0090*/  LDC.64 R14, c[0x0][0x388] ;  /* 0x0000e200ff0e7b82 */ /* 0x000e220000000a00 */
[C---:B------:R-:W-:Y:S01]  /*00a0*/  LOP3.LUT R3, R6.reuse, 0xf, RZ, 0xc0, !PT ;  /* 0x0000000f06037812 */ /* 0x040fe200078ec0ff */
[----:B------:R-:W-:Y:S01]  /*00b0*/  IMAD.MOV.U32 R20, RZ, RZ, R7 ;  /* 0x000000ffff147224 */ /* 0x000fe200078e0007 */
[----:B------:R-:W-:Y:S01]  /*00c0*/  LOP3.LUT R4, R6, 0x7, RZ, 0xc0, !PT ;  /* 0x0000000706047812 */ /* 0x000fe200078ec0ff */
[----:B------:R-:W-:Y:S02]  /*00d0*/  HFMA2 R7, -RZ, RZ, 0, 0 ;  /* 0x00000000ff077431 */ /* 0x000fe400000001ff */
[----:B------:R-:W-:Y:S02]  /*00e0*/  VIADD R5, R3, 0xffffffff ;  /* 0xffffffff03057836 */ /* 0x000fe40000000000 */
[----:B------:R-:W1:Y:S01]  /*00f0*/  LDC.64 R12, c[0x0][0x380] ;  /* 0x0000e000ff0c7b82 */ /* 0x000e620000000a00 */
[----:B------:R-:W-:Y:S02]  /*0100*/  VIADD R8, R4, 0xffffffff ;  /* 0xffffffff04087836 */ /* 0x000fe40000000000 */
[----:B------:R-:W-:-:S02]  /*0110*/  ISETP.GE.U32.AND P0, PT, R5, 0x7, PT ;  /* 0x000000070500780c */ /* 0x000fc40003f06070 */
[----:B------:R-:W-:Y:S02]  /*0120*/  LOP3.LUT R5, R6, 0x7ffffff0, RZ, 0xc0, !PT ;  /* 0x7ffffff006057812 */ /* 0x000fe400078ec0ff */
[----:B------:R-:W-:Y:S01]  /*0130*/  ISETP.GE.U32.AND P1, PT, R8, 0x3, PT ;  /* 0x000000030800780c */ /* 0x000fe20003f26070 */
[----:B------:R-:W2:Y:S01]  /*0140*/  LDC.64 R10, c[0x0][0x358] ;  /* 0x0000d600ff0a7b82 */ /* 0x000ea20000000a00 */
[----:B------:R-:W-:Y:S01]  /*0150*/  LOP3.LUT R6, R6, 0x3, RZ, 0xc0, !PT ;  /* 0x0000000306067812 */ /* 0x000fe200078ec0ff */
[----:B------:R-:W-:Y:S01]  /*0160*/  IMAD.MOV R8, RZ, RZ, -R5 ;  /* 0x000000ffff087224 */ /* 0x000fe200078e0a05 */
[----:B0-----:R-:W-:-:S05]  /*0170*/  IADD3 R14, P2, PT, R14, 0x20, RZ ;  /* 0x000000200e0e7810 */ /* 0x001fca0007f5e0ff */
[----:B------:R-:W-:Y:S01]  /*0180*/  IMAD.X R15, RZ, RZ, R15, P2 ;  /* 0x000000ffff0f7224 */ /* 0x000fe200010e060f */
[----:B-1----:R-:W-:-:S04]  /*0190*/  IADD3 R12, P3, PT, R12, 0x20, RZ ;  /* 0x000000200c0c7810 */ /* 0x002fc80007f7e0ff */
[----:B------:R-:W-:-:S09]  /*01a0*/  IADD3.X R13, PT, PT, RZ, R13, RZ, P3, !PT ;  /* 0x0000000dff0d7210 */ /* 0x000fd20001ffe4ff */
.L_x_16:
[----:B------:R-:W0:Y:S01]  /*01b0*/  LDC R9, c[0x0][0x390] ;  /* 0x0000e400ff097b82 */ /* 0x000e220000000800 */
[----:B----4-:R-:W-:Y:S02]  /*01c0*/  MOV R21, RZ ;  /* 0x000000ff00157202 */ /* 0x010fe40000000f00 */
[----:B0-----:R-:W-:Y:S01]  /*01d0*/  ISETP.GE.U32.AND P2, PT, R9, 0x10, PT ;  /* 0x000000100900780c */ /* 0x001fe20003f46070 */
[----:B------:R-:W-:-:S12]  /*01e0*/  IMAD R20, R20, R9, RZ ;  /* 0x0000000914147224 */ /* 0x000fd800078e02ff */
[----:B------:R-:W-:Y:S05]  /*01f0*/  @!P2 BRA `(.L_x_11) ;  /* 0x00000004003ca947 */ /* 0x000fea0003800000 */
[----:B------:R-:W-:Y:S01]  /*0200*/  IMAD.MOV.U32 R21, RZ, RZ, R20 ;  /* 0x000000ffff157224 */ /* 0x000fe200078e0014 */
[----:B------:R-:W-:-:S07]  /*0210*/  MOV R22, R8 ;  /* 0x0000000800167202 */ /* 0x000fce0000000f00 */
.L_x_12:
[C---:B--2---:R-:W-:Y:S01]  /*0220*/  R2UR UR4, R10.reuse ;  /* 0x000000000a0472ca */ /* 0x044fe200000e0000 */
[----:B------:R-:W-:Y:S01]  /*0230*/  IMAD.WIDE R18, R21, 0x4, R14 ;  /* 0x0000000415127825 */ /* 0x000fe200078e020e */
[----:B------:R-:W-:Y:S02]  /*0240*/  R2UR UR5, R11 ;  /* 0x000000000b0572ca */ /* 0x000fe400000e0000 */
[----:B------:R-:W-:Y:S01]  /*0250*/  R2UR UR6, R10 ;  /* 0x000000000a0672ca */ /* 0x000fe200000e0000 */
[----:B-1----:R-:W-:Y:S01]  /*0260*/  IMAD.WIDE R16, R21, 0x4, R12 ;  /* 0x0000000415107825 */ /* 0x002fe200078e020c */
[----:B------:R-:W-:-:S09]  /*0270*/  R2UR UR7, R11 ;  /* 0x000000000b0772ca */ /* 0x000fd200000e0000 */
[----:B------:R-:W2:Y:S04]  /*0280*/  LDG.E R23, desc[UR4][R18.64+-0x20] ;  /* 0xffffe00412177981 */ /* 0x000ea8000c1e1900 */
[----:B------:R-:W2:Y:S01]  /*0290*/  LDG.E R24, desc[UR6][R16.64+-0x20] ;  /* 0xffffe00610187981 */ /* 0x000ea2000c1e1900 */
[----:B------:R-:W-:Y:S02]  /*02a0*/  R2UR UR8, R10 ;  /* 0x000000000a0872ca */ /* 0x000fe400000e0000 */
[----:B------:R-:W-:-:S13]  /*02b0*/  R2UR UR9, R11 ;  /* 0x000000000b0972ca */ /* 0x000fda00000e0000 */
[----:B------:R-:W3:Y:S04]  /*02c0*/  LDG.E R25, desc[UR8][R16.64+-0x1c] ;  /* 0xffffe40810197981 */ /* 0x000ee8000c1e1900 */
[----:B------:R-:W4:Y:S01]  /*02d0*/  LDG.E R27, desc[UR8][R16.64+-0x18] ;  /* 0xffffe808101b7981 */ /* 0x000f22000c1e1900 */
[----:B--2---:R-:W-:-:S05]  /*02e0*/  FADD R23, R23, R24 ;  /* 0x0000001817177221 */ /* 0x004fca0000000000 */
[----:B------:R-:W-:Y:S04]  /*02f0*/  STG.E desc[UR4][R16.64+-0x20], R23 ;  /* 0xffffe01710007986 */ /* 0x000fe8000c101904 */
[----:B------:R-:W3:Y:S02]  /*0300*/  LDG.E R24, desc[UR6][R18.64+-0x1c] ;  /* 0xffffe40612187981 */ /* 0x000ee4000c1e1900 */
[----:B---3--:R-:W-:-:S05]  /*0310*/  FADD R25, R24, R25 ;  /* 0x0000001918197221 */ /* 0x008fca0000000000 */
[----:B------:R0:W-:Y:S04]  /*0320*/  STG.E desc[UR4][R16.64+-0x1c], R25 ;  /* 0xffffe41910007986 */ /* 0x0001e8000c101904 */
[----:B------:R-:W4:Y:S04]  /*0330*/  LDG.E R24, desc[UR6][R18.64+-0x18] ;  /* 0xffffe80612187981 */ /* 0x000f28000c1e1900 */
[----:B0-----:R-:W2:Y:S01]  /*0340*/  LDG.E R25, desc[UR8][R16.64+-0x10] ;  /* 0xfffff00810197981 */ /* 0x001ea2000c1e1900 */
[----:B----4-:R-:W-:-:S03]  /*0350*/  FADD R27, R24, R27 ;  /* 0x0000001b181b7221 */ /* 0x010fc60000000000 */
[----:B------:R-:W3:Y:S04]  /*0360*/  LDG.E R24, desc[UR8][R16.64+-0x14] ;  /* 0xffffec0810187981 */ /* 0x000ee8000c1e1900 */
[----:B------:R0:W-:Y:S04]  /*0370*/  STG.E desc[UR4][R16.64+-0x18], R27 ;  /* 0xffffe81b10007986 */ /* 0x0001e8000c101904 */
[----:B------:R-:W3:Y:S04]  /*0380*/  LDG.E R23, desc[UR6][R18.64+-0x14] ;  /* 0xffffec0612177981 */ /* 0x000ee8000c1e1900 */
[----:B0-----:R-:W4:Y:S01]  /*0390*/  LDG.E R27, desc[UR8][R16.64+-0xc] ;  /* 0xfffff408101b7981 */ /* 0x001f22000c1e1900 */
[----:B---3--:R-:W-:-:S05]  /*03a0*/  FADD R23, R23, R24 ;  /* 0x0000001817177221 */ /* 0x008fca0000000000 */
[----:B------:R-:W-:Y:S04]  /*03b0*/  STG.E desc[UR4][R16.64+-0x14], R23 ;  /* 0xffffec1710007986 */ /* 0x000fe8000c101904 */
[----:B------:R-:W2:Y:S02]  /*03c0*/  LDG.E R24, desc[UR6][R18.64+-0x10] ;  /* 0xfffff00612187981 */ /* 0x000ea4000c1e1900 */
[----:B--2---:R-:W-:-:S05]  /*03d0*/  FADD R25, R24, R25 ;  /* 0x0000001918197221 */ /* 0x004fca0000000000 */
        /* <DEDUP_REMOVED lines=33> */
[----:B------:R0:W-:Y:S04]  /*05f0*/  STG.E desc[UR4][R16.64+0x10], R23 ;  /* 0x0000101710007986 */ /* 0x0001e8000c101904 */
[----:B------:R-:W2:Y:S02]  /*0600*/  LDG.E R24, desc[UR6][R18.64+0x14] ;  /* 0x0000140612187981 */ /* 0x000ea4000c1e1900 */
[----:B--2---:R-:W-:-:S05]  /*0610*/  FADD R25, R24, R25 ;  /* 0x0000001918197221 */ /* 0x004fca0000000000 */
[----:B------:R1:W-:Y:S04]  /*0620*/  STG.E desc[UR4][R16.64+0x14], R25 ;  /* 0x0000141910007986 */ /* 0x0003e8000c101904 */
[----:B------:R-:W4:Y:S01]  /*0630*/  LDG.E R24, desc[UR6][R18.64+0x18] ;  /* 0x0000180612187981 */ /* 0x000f22000c1e1900 */
[----:B------:R-:W-:Y:S02]  /*0640*/  VIADD R22, R22, 0x10 ;  /* 0x0000001016167836 */ /* 0x000fe40000000000 */
[----:B----4-:R-:W-:Y:S02]  /*0650*/  FADD R27, R24, R27 ;  /* 0x0000001b181b7221 */ /* 0x010fe40000000000 */
[----:B------:R-:W2:Y:S04]  /*0660*/  LDG.E R24, desc[UR8][R16.64+0x1c] ;  /* 0x00001c0810187981 */ /* 0x000ea8000c1e1900 */
[----:B------:R1:W-:Y:S04]  /*0670*/  STG.E desc[UR4][R16.64+0x18], R27 ;  /* 0x0000181b10007986 */ /* 0x0003e8000c101904 */
[----:B0-----:R-:W2:Y:S01]  /*0680*/  LDG.E R23, desc[UR6][R18.64+0x1c] ;  /* 0x00001c0612177981 */ /* 0x001ea2000c1e1900 */
[----:B------:R-:W-:-:S02]  /*0690*/  ISETP.NE.AND P2, PT, R22, RZ, PT ;  /* 0x000000ff1600720c */ /* 0x000fc40003f45270 */
[----:B------:R-:W-:Y:S01]  /*06a0*/  IADD3 R21, PT, PT, R21, 0x10, RZ ;  /* 0x0000001015157810 */ /* 0x000fe20007ffe0ff */
[----:B--2---:R-:W-:-:S05]  /*06b0*/  FADD R23, R23, R24 ;  /* 0x0000001817177221 */ /* 0x004fca0000000000 */
[----:B------:R1:W-:Y:S05]  /*06c0*/  STG.E desc[UR4][R16.64+0x1c], R23 ;  /* 0x00001c1710007986 */ /* 0x0003ea000c101904 */
[----:B------:R-:W-:Y:S05]  /*06d0*/  @P2 BRA `(.L_x_12) ;  /* 0xfffffff800d02947 */ /* 0x000fea000383ffff */
[----:B------:R-:W-:-:S07]  /*06e0*/  IMAD.MOV.U32 R21, RZ, RZ, R5 ;  /* 0x000000ffff157224 */ /* 0x000fce00078e0005 */
.L_x_11:
[----:B------:R-:W-:-:S13]  /*06f0*/  ISETP.NE.AND P2, PT, R3, RZ, PT ;  /* 0x000000ff0300720c */ /* 0x000fda0003f45270 */
[----:B------:R-:W-:Y:S05]  /*0700*/  @!P2 BRA `(.L_x_13) ;  /* 0x0000000400bca947 */ /* 0x000fea0003800000 */
[----:B------:R-:W-:Y:S01]  /*0710*/  ISETP.NE.AND P2, PT, R4, RZ, PT ;  /* 0x000000ff0400720c */ /* 0x000fe20003f45270 */
[----:B------:R-:W-:-:S12]  /*0720*/  @!P0 BRA `(.L_x_14) ;  /* 0x0000000000b08947 */ /* 0x000fd80003800000 */
[----:B------:R-:W0:Y:S01]  /*0730*/  LDC.64 R18, c[0x0][0x388] ;  /* 0x0000e200ff127b82 */ /* 0x000e220000000a00 */
[C---:B--2---:R-:W-:Y:S02]  /*0740*/  R2UR UR4, R10.reuse ;  /* 0x000000000a0472ca */ /* 0x044fe400000e0000 */
[C---:B------:R-:W-:Y:S02]  /*0750*/  R2UR UR5, R11.reuse ;  /* 0x000000000b0572ca */ /* 0x040fe400000e0000 */
[----:B------:R-:W-:Y:S02]  /*0760*/  R2UR UR6, R10 ;  /* 0x000000000a0672ca */ /* 0x000fe400000e0000 */
[----:B------:R-:W-:Y:S01]  /*0770*/  R2UR UR7, R11 ;  /* 0x000000000b0772ca */ /* 0x000fe200000e0000 */
[----:B-1----:R-:W1:Y:S01]  /*0780*/  LDC.64 R16, c[0x0][0x380] ;  /* 0x0000e000ff107b82 */ /* 0x002e620000000a00 */
[----:B------:R-:W-:-:S05]  /*0790*/  IADD3 R23, PT, PT, R20, R21, RZ ;  /* 0x0000001514177210 */ /* 0x000fca0007ffe0ff */
[----:B0-----:R-:W-:-:S05]  /*07a0*/  IMAD.WIDE R18, R23, 0x4, R18 ;  /* 0x0000000417127825 */ /* 0x001fca00078e0212 */
[----:B------:R-:W2:Y:S01]  /*07b0*/  LDG.E R22, desc[UR4][R18.64] ;  /* 0x0000000412167981 */ /* 0x000ea2000c1e1900 */
[----:B-1----:R-:W-:-:S05]  /*07c0*/  IMAD.WIDE R16, R23, 0x4, R16 ;  /* 0x0000000417107825 */ /* 0x002fca00078e0210 */
[----:B------:R-:W2:Y:S01]  /*07d0*/  LDG.E R23, desc[UR6][R16.64] ;  /* 0x0000000610177981 */ /* 0x000ea2000c1e1900 */
[----:B------:R-:W-:Y:S02]  /*07e0*/  R2UR UR8, R10 ;  /* 0x000000000a0872ca */ /* 0x000fe400000e0000 */
[----:B------:R-:W-:-:S13]  /*07f0*/  R2UR UR9, R11 ;  /* 0x000000000b0972ca */ /* 0x000fda00000e0000 */
[----:B------:R-:W3:Y:S04]  /*0800*/  LDG.E R25, desc[UR8][R16.64+0x4] ;  /* 0x0000040810197981 */ /* 0x000ee8000c1e1900 */
[----:B------:R-:W4:Y:S01]  /*0810*/  LDG.E R27, desc[UR8][R16.64+0x8] ;  /* 0x00000808101b7981 */ /* 0x000f22000c1e1900 */
[----:B--2---:R-:W-:-:S05]  /*0820*/  FADD R23, R22, R23 ;  /* 0x0000001716177221 */ /* 0x004fca0000000000 */
[----:B------:R0:W-:Y:S04]  /*0830*/  STG.E desc[UR4][R16.64], R23 ;  /* 0x0000001710007986 */ /* 0x0001e8000c101904 */
[----:B------:R-:W3:Y:S04]  /*0840*/  LDG.E R22, desc[UR6][R18.64+0x4] ;  /* 0x0000040612167981 */ /* 0x000ee8000c1e1900 */
[----:B0-----:R-:W2:Y:S01]  /*0850*/  LDG.E R23, desc[UR8][R16.64+0xc] ;  /* 0x00000c0810177981 */ /* 0x001ea2000c1e1900 */
[----:B---3--:R-:W-:-:S05]  /*0860*/  FADD R25, R22, R25 ;  /* 0x0000001916197221 */ /* 0x008fca0000000000 */
[----:B------:R0:W-:Y:S04]  /*0870*/  STG.E desc[UR4][R16.64+0x4], R25 ;  /* 0x0000041910007986 */ /* 0x0001e8000c101904 */
[----:B------:R-:W4:Y:S04]  /*0880*/  LDG.E R22, desc[UR6][R18.64+0x8] ;  /* 0x0000080612167981 */ /* 0x000f28000c1e1900 */
[----:B0-----:R-:W3:Y:S01]  /*0890*/  LDG.E R25, desc[UR8][R16.64+0x10] ;  /* 0x0000100810197981 */ /* 0x001ee2000c1e1900 */
[----:B----4-:R-:W-:-:S05]  /*08a0*/  FADD R27, R22, R27 ;  /* 0x0000001b161b7221 */ /* 0x010fca0000000000 */
[----:B------:R0:W-:Y:S04]  /*08b0*/  STG.E desc[UR4][R16.64+0x8], R27 ;  /* 0x0000081b10007986 */ /* 0x0001e8000c101904 */
[----:B------:R-:W2:Y:S04]  /*08c0*/  LDG.E R22, desc[UR6][R18.64+0xc] ;  /* 0x00000c0612167981 */ /* 0x000ea8000c1e1900 */
[----:B0-----:R-:W4:Y:S01]  /*08d0*/  LDG.E R27, desc[UR8][R16.64+0x14] ;  /* 0x00001408101b7981 */ /* 0x001f22000c1e1900 */
        /* <DEDUP_REMOVED lines=10> */
[----:B------:R-:W2:Y:S02]  /*0980*/  LDG.E R22, desc[UR6][R18.64+0x18] ;  /* 0x0000180612167981 */ /* 0x000ea4000c1e1900 */
[----:B--2---:R-:W-:-:S05]  /*0990*/  FADD R23, R22, R23 ;  /* 0x0000001716177221 */ /* 0x004fca0000000000 */
[----:B------:R0:W-:Y:S04]  /*09a0*/  STG.E desc[UR4][R16.64+0x18], R23 ;  /* 0x0000181710007986 */ /* 0x0001e8000c101904 */
[----:B------:R-:W3:Y:S01]  /*09b0*/  LDG.E R22, desc[UR6][R18.64+0x1c] ;  /* 0x00001c0612167981 */ /* 0x000ee2000c1e1900 */
[----:B------:R-:W-:Y:S02]  /*09c0*/  VIADD R21, R21, 0x8 ;  /* 0x0000000815157836 */ /* 0x000fe40000000000 */
[----:B---3--:R-:W-:-:S05]  /*09d0*/  FADD R25, R22, R25 ;  /* 0x0000001916197221 */ /* 0x008fca0000000000 */
[----:B------:R0:W-:Y:S02]  /*09e0*/  STG.E desc[UR4][R16.64+0x1c], R25 ;  /* 0x00001c1910007986 */ /* 0x0001e4000c101904 */
.L_x_14:
[----:B------:R-:W-:Y:S05]  /*09f0*/  @!P2 BRA `(.L_x_13) ;  /* 0x000000040000a947 */ /* 0x000fea0003800000 */
[----:B------:R-:W-:Y:S01]  /*0a00*/  ISETP.NE.AND P2, PT, R6, RZ, PT ;  /* 0x000000ff0600720c */ /* 0x000fe20003f45270 */
[----:B------:R-:W-:-:S12]  /*0a10*/  @!P1 BRA `(.L_x_15) ;  /* 0x0000000000709947 */ /* 0x000fd80003800000 */
[----:B------:R-:W3:Y:S01]  /*0a20*/  LDC.64 R18, c[0x0][0x388] ;  /* 0x0000e200ff127b82 */ /* 0x000ee20000000a00 */
[C---:B--2---:R-:W-:Y:S02]  /*0a30*/  R2UR UR4, R10.reuse ;  /* 0x000000000a0472ca */ /* 0x044fe400000e0000 */
[C---:B------:R-:W-:Y:S02]  /*0a40*/  R2UR UR5, R11.reuse ;  /* 0x000000000b0572ca */ /* 0x040fe400000e0000 */
[----:B------:R-:W-:Y:S02]  /*0a50*/  R2UR UR6, R10 ;  /* 0x000000000a0672ca */ /* 0x000fe400000e0000 */
[----:B------:R-:W-:Y:S01]  /*0a60*/  R2UR UR7, R11 ;  /* 0x000000000b0772ca */ /* 0x000fe200000e0000 */
[----:B01----:R-:W0:Y:S01]  /*0a70*/  LDC.64 R16, c[0x0][0x380] ;  /* 0x0000e000ff107b82 */ /* 0x003e220000000a00 */
[----:B------:R-:W-:-:S05]  /*0a80*/  IADD3 R23, PT, PT, R20, R21, RZ ;  /* 0x0000001514177210 */ /* 0x000fca0007ffe0ff */
[----:B---3--:R-:W-:-:S05]  /*0a90*/  IMAD.WIDE R18, R23, 0x4, R18 ;  /* 0x0000000417127825 */ /* 0x008fca00078e0212 */
[----:B------:R-:W2:Y:S01]  /*0aa0*/  LDG.E R22, desc[UR4][R18.64] ;  /* 0x0000000412167981 */ /* 0x000ea2000c1e1900 */
[----:B0-----:R-:W-:-:S05]  /*0ab0*/  IMAD.WIDE R16, R23, 0x4, R16 ;  /* 0x0000000417107825 */ /* 0x001fca00078e0210 */
        /* <DEDUP_REMOVED lines=11> */
[----:B------:R-:W4:Y:S02]  /*0b70*/  LDG.E R22, desc[UR6][R18.64+0x8] ;  /* 0x0000080612167981 */ /* 0x000f24000c1e1900 */
[----:B----4-:R-:W-:-:S05]  /*0b80*/  FADD R27, R22, R27 ;  /* 0x0000001b161b7221 */ /* 0x010fca0000000000 */
[----:B------:R3:W-:Y:S04]  /*0b90*/  STG.E desc[UR4][R16.64+0x8], R27 ;  /* 0x0000081b10007986 */ /* 0x0007e8000c101904 */
[----:B------:R-:W2:Y:S01]  /*0ba0*/  LDG.E R22, desc[UR6][R18.64+0xc] ;  /* 0x00000c0612167981 */ /* 0x000ea2000c1e1900 */
[----:B------:R-:W-:Y:S02]  /*0bb0*/  VIADD R21, R21, 0x4 ;  /* 0x0000000415157836 */ /* 0x000fe40000000000 */
[----:B--2---:R-:W-:-:S05]  /*0bc0*/  FADD R23, R22, R23 ;  /* 0x0000001716177221 */ /* 0x004fca0000000000 */
[----:B------:R3:W-:Y:S02]  /*0bd0*/  STG.E desc[UR4][R16.64+0xc], R23 ;  /* 0x00000c1710007986 */ /* 0x0007e4000c101904 */
.L_x_15:
[----:B------:R-:W-:Y:S05]  /*0be0*/  @!P2 BRA `(.L_x_13) ;  /* 0x000000000084a947 */ /* 0x000fea0003800000 */
[----:B01-3--:R-:W0:Y:S01]  /*0bf0*/  LDC.64 R16, c[0x0][0x388] ;  /* 0x0000e200ff107b82 */ /* 0x00be220000000a00 */
[C---:B--2---:R-:W-:Y:S02]  /*0c00*/  R2UR UR4, R10.reuse ;  /* 0x000000000a0472ca */ /* 0x044fe400000e0000 */
[C---:B------:R-:W-:Y:S02]  /*0c10*/  R2UR UR5, R11.reuse ;  /* 0x000000000b0572ca */ /* 0x040fe400000e0000 */
[----:B------:R-:W-:Y:S02]  /*0c20*/  R2UR UR6, R10 ;  /* 0x000000000a0672ca */ /* 0x000fe400000e0000 */
[----:B------:R-:W-:Y:S01]  /*0c30*/  R2UR UR7, R11 ;  /* 0x000000000b0772ca */ /* 0x000fe200000e0000 */
[----:B------:R-:W1:Y:S01]  /*0c40*/  LDC.64 R18, c[0x0][0x380] ;  /* 0x0000e000ff127b82 */ /* 0x000e620000000a00 */
[----:B------:R-:W-:-:S05]  /*0c50*/  IADD3 R21, PT, PT, R20, R21, RZ ;  /* 0x0000001514157210 */ /* 0x000fca0007ffe0ff */
[----:B0-----:R-:W-:-:S05]  /*0c60*/  IMAD.WIDE R16, R21, 0x4, R16 ;  /* 0x0000000415107825 */ /* 0x001fca00078e0210 */
[----:B------:R-:W2:Y:S01]  /*0c70*/  LDG.E R20, desc[UR4][R16.64] ;  /* 0x0000000410147981 */ /* 0x000ea2000c1e1900 */
[----:B-1----:R-:W-:-:S05]  /*0c80*/  IMAD.WIDE R18, R21, 0x4, R18 ;  /* 0x0000000415127825 */ /* 0x002fca00078e0212 */
[----:B------:R-:W2:Y:S01]  /*0c90*/  LDG.E R21, desc[UR6][R18.64] ;  /* 0x0000000612157981 */ /* 0x000ea2000c1e1900 */
[----:B------:R-:W-:Y:S01]  /*0ca0*/  ISETP.NE.AND P2, PT, R6, 0x1, PT ;  /* 0x000000010600780c */ /* 0x000fe20003f45270 */
[----:B--2---:R-:W-:-:S05]  /*0cb0*/  FADD R21, R20, R21 ;  /* 0x0000001514157221 */ /* 0x004fca0000000000 */
[----:B------:R4:W-:Y:S07]  /*0cc0*/  STG.E desc[UR4][R18.64], R21 ;  /* 0x0000001512007986 */ /* 0x0009ee000c101904 */
[----:B------:R-:W-:Y:S05]  /*0cd0*/  @!P2 BRA `(.L_x_13) ;  /* 0x000000000048a947 */ /* 0x000fea0003800000 */
[C---:B------:R-:W-:Y:S02]  /*0ce0*/  R2UR UR4, R10.reuse ;  /* 0x000000000a0472ca */ /* 0x040fe400000e0000 */
[C---:B------:R-:W-:Y:S02]  /*0cf0*/  R2UR UR5, R11.reuse ;  /* 0x000000000b0572ca */ /* 0x040fe400000e0000 */
[----:B------:R-:W-:Y:S02]  /*0d00*/  R2UR UR6, R10 ;  /* 0x000000000a0672ca */ /* 0x000fe400000e0000 */
[----:B------:R-:W-:-:S09]  /*0d10*/  R2UR UR7, R11 ;  /* 0x000000000b0772ca */ /* 0x000fd200000e0000 */
[----:B------:R-:W2:Y:S04]  /*0d20*/  LDG.E R20, desc[UR4][R16.64+0x4] ;  /* 0x0000040410147981 */ /* 0x000ea8000c1e1900 */
[----:B----4-:R-:W2:Y:S01]  /*0d30*/  LDG.E R21, desc[UR6][R18.64+0x4] ;  /* 0x0000040612157981 */ /* 0x010ea2000c1e1900 */
        /* <DEDUP_REMOVED lines=9> */
[----:B0-----:R-:W2:Y:S02]  /*0dd0*/  LDG.E R21, desc[UR6][R18.64+0x8] ;  /* 0x0000080612157981 */ /* 0x001ea4000c1e1900 */
[----:B--2---:R-:W-:-:S05]  /*0de0*/  FADD R21, R16, R21 ;  /* 0x0000001510157221 */ /* 0x004fca0000000000 */
[----:B------:R0:W-:Y:S02]  /*0df0*/  STG.E desc[UR4][R18.64+0x8], R21 ;  /* 0x0000081512007986 */ /* 0x0001e4000c101904 */
.L_x_13:
[----:B------:R-:W0:Y:S02]  /*0e00*/  LDC R20, c[0x0][0x394] ;  /* 0x0000e500ff147b82 */ /* 0x000e240000000800 */
[C---:B01-3--:R-:W-:Y:S01]  /*0e10*/  IMAD R17, R7.reuse, R20, R20 ;  /* 0x0000001407117224 */ /* 0x04bfe200078e0214 */
[----:B------:R-:W-:-:S03]  /*0e20*/  IADD3 R7, PT, PT, R7, 0x1, RZ ;  /* 0x0000000107077810 */ /* 0x000fc60007ffe0ff */
[----:B------:R-:W-:-:S04]  /*0e30*/  IMAD.IADD R17, R17, 0x1, R0 ;  /* 0x0000000111117824 */ /* 0x000fc800078e0200 */
[----:B------:R-:W-:-:S05]  /*0e40*/  IMAD R20, R17, R20, R2 ;  /* 0x0000001411147224 */ /* 0x000fca00078e0202 */
[----:B------:R-:W-:-:S13]  /*0e50*/  ISETP.GE.AND P2, PT, R20, R9, PT ;  /* 0x000000091400720c */ /* 0x000fda0003f46270 */
[----:B------:R-:W-:Y:S05]  /*0e60*/  @!P2 BRA `(.L_x_16) ;  /* 0xfffffff000d0a947 */ /* 0x000fea000383ffff */
.L_x_10:
[----:B------:R-:W-:Y:S05]  /*0e70*/  BSYNC.RECONVERGENT B0 ;  /* 0x0000000000007941 */ /* 0x000fea0003800200 */
.L_x_9:
[----:B------:R-:W-:Y:S06]  /*0e80*/  BAR.SYNC.DEFER_BLOCKING 0x0 ;  /* 0x0000000000007b1d */ /* 0x000fec0000010000 */
[----:B------:R-:W-:Y:S05]  /*0e90*/  EXIT ;  /* 0x000000000000794d */ /* 0x000fea0003800000 */
.L_x_17:
        /* <DEDUP_REMOVED lines=14> */
.L_x_28:


//--------------------- .text._Z12MatTransposePfS_ii --------------------------
	.section	.text._Z12MatTransposePfS_ii,"ax",@progbits
	.align	128
        .global         _Z12MatTransposePfS_ii
        .type           _Z12MatTransposePfS_ii,@function
        .size           _Z12MatTransposePfS_ii,(.L_x_29 - _Z12MatTransposePfS_ii)
        .other          _Z12MatTransposePfS_ii,@"STO_CUDA_ENTRY STV_DEFAULT"
_Z12MatTransposePfS_ii:
.text._Z12MatTransposePfS_ii:
        /* <DEDUP_REMOVED lines=10> */
[----:B------:R-:W-:Y:S01]  /*00a0*/  HFMA2 R7, -RZ, RZ, 0, 0 ;  /* 0x00000000ff077431 */ /* 0x000fe200000001ff */
[C---:B------:R-:W-:Y:S02]  /*00b0*/  LOP3.LUT R3, R8.reuse, 0xf, RZ, 0xc0, !PT ;  /* 0x0000000f08037812 */ /* 0x040fe400078ec0ff */
[C---:B------:R-:W-:Y:S02]  /*00c0*/  LOP3.LUT R4, R8.reuse, 0x7, RZ, 0xc0, !PT ;  /* 0x0000000708047812 */ /* 0x040fe400078ec0ff */
[----:B------:R-:W-:-:S07]  /*00d0*/  LOP3.LUT R5, R8, 0x3, RZ, 0xc0, !PT ;  /* 0x0000000308057812 */ /* 0x000fce00078ec0ff */
.L_x_25:
[----:B------:R-:W1:Y:S01]  /*00e0*/  LDC R9, c[0x0][0x390] ;  /* 0x0000e400ff097b82 */ /* 0x000e620000000800 */
[----:B--23--:R-:W-:Y:S02]  /*00f0*/  MOV R15, RZ ;  /* 0x000000ff000f7202 */ /* 0x00cfe40000000f00 */
[----:B-1----:R-:W-:Y:S01]  /*0100*/  ISETP.GE.U32.AND P0, PT, R9, 0x10, PT ;  /* 0x000000100900780c */ /* 0x002fe20003f06070 */
[----:B------:R-:W-:-:S12]  /*0110*/  IMAD R8, R6, R9, RZ ;  /* 0x0000000906087224 */ /* 0x000fd800078e02ff */
[----:B------:R-:W-:Y:S05]  /*0120*/  @!P0 BRA `(.L_x_20) ;  /* 0x0000000400048947 */ /* 0x000fea0003800000 */
[----:B------:R-:W-:Y:S01]  /*0130*/  LOP3.LUT R10, R9, 0x7ffffff0, RZ, 0xc0, !PT ;  /* 0x7ffffff0090a7812 */ /* 0x000fe200078ec0ff */
[----:B------:R-:W-:Y:S01]  /*0140*/  IMAD.MOV.U32 R11, RZ, RZ, R8 ;  /* 0x000000ffff0b7224 */ /* 0x000fe200078e0008 */
[----:B------:R-:W-:Y:S02]  /*0150*/  MOV R24, R6 ;  /* 0x0000000600187202 */ /* 0x000fe40000000f00 */
[----:B------:R-:W-:-:S07]  /*0160*/  IADD3 R25, PT, PT, -R10, RZ, RZ ;  /* 0x000000ff0a197210 */ /* 0x000fce0007ffe1ff */
.L_x_21:
[----:B---3--:R-:W1:Y:S01]  /*0170*/  LDC.64 R16, c[0x0][0x380] ;  /* 0x0000e000ff107b82 */ /* 0x008e620000000a00 */
[----:B0-----:R-:W-:Y:S02]  /*0180*/  R2UR UR4, R12 ;  /* 0x000000000c0472ca */ /* 0x001fe400000e0000 */
[----:B------:R-:W-:-:S05]  /*0190*/  R2UR UR5, R13 ;  /* 0x000000000d0572ca */ /* 0x000fca00000e0000 */
[----:B------:R-:W0:Y:S01]  /*01a0*/  LDC.64 R14, c[0x0][0x388] ;  /* 0x0000e200ff0e7b82 */ /* 0x000e220000000a00 */
[----:B-1----:R-:W-:-:S07]  /*01b0*/  IMAD.WIDE R16, R24, 0x4, R16 ;  /* 0x0000000418107825 */ /* 0x002fce00078e0210 */
[----:B------:R-:W2:Y:S01]  /*01c0*/  LDG.E R27, desc[UR4][R16.64] ;  /* 0x00000004101b7981 */ /* 0x000ea2000c1e1900 */
[----:B------:R-:W-:Y:S01]  /*01d0*/  R2UR UR6, R12 ;  /* 0x000000000c0672ca */ /* 0x000fe200000e0000 */
[----:B------:R-:W-:Y:S01]  /*01e0*/  IMAD.WIDE.U32 R18, R9, 0x4, R16 ;  /* 0x0000000409127825 */ /* 0x000fe200078e0010 */
[----:B------:R-:W-:-:S03]  /*01f0*/  R2UR UR7, R13 ;  /* 0x000000000d0772ca */ /* 0x000fc600000e0000 */
[----:B0-----:R-:W-:-:S05]  /*0200*/  IMAD.WIDE R14, R11, 0x4, R14 ;  /* 0x000000040b0e7825 */ /* 0x001fca00078e020e */
[----:B--2---:R0:W-:Y:S05]  /*0210*/  STG.E desc[UR4][R14.64], R27 ;  /* 0x0000001b0e007986 */ /* 0x0041ea000c101904 */
[----:B------:R-:W2:Y:S01]  /*0220*/  LDG.E R29, desc[UR6][R18.64] ;  /* 0x00000006121d7981 */ /* 0x000ea2000c1e1900 */
[----:B------:R-:W-:-:S03]  /*0230*/  IMAD.WIDE.U32 R20, R9, 0x8, R16 ;  /* 0x0000000809147825 */ /* 0x000fc600078e0010 */
[----:B--2---:R1:W-:Y:S04]  /*0240*/  STG.E desc[UR4][R14.64+0x4], R29 ;  /* 0x0000041d0e007986 */ /* 0x0043e8000c101904 */
[----:B------:R-:W2:Y:S01]  /*0250*/  LDG.E R26, desc[UR6][R20.64] ;  /* 0x00000006141a7981 */ /* 0x000ea2000c1e1900 */
[----:B------:R-:W-:-:S03]  /*0260*/  IMAD.WIDE.U32 R22, R9, 0xc, R16 ;  /* 0x0000000c09167825 */ /* 0x000fc600078e0010 */
[----:B--2---:R2:W-:Y:S04]  /*0270*/  STG.E desc[UR4][R14.64+0x8], R26 ;  /* 0x0000081a0e007986 */ /* 0x0045e8000c101904 */
[----:B0-----:R-:W3:Y:S01]  /*0280*/  LDG.E R27, desc[UR6][R22.64] ;  /* 0x00000006161b7981 */ /* 0x001ee2000c1e1900 */
[----:B------:R-:W-:-:S03]  /*0290*/  IMAD.WIDE.U32 R18, R9, 0x10, R16 ;  /* 0x0000001009127825 */ /* 0x000fc600078e0010 */
[----:B---3--:R0:W-:Y:S04]  /*02a0*/  STG.E desc[UR4][R14.64+0xc], R27 ;  /* 0x00000c1b0e007986 */ /* 0x0081e8000c101904 */
[----:B-1----:R-:W3:Y:S01]  /*02b0*/  LDG.E R29, desc[UR6][R18.64] ;  /* 0x00000006121d7981 */ /* 0x002ee2000c1e1900 */
[----:B------:R-:W-:-:S03]  /*02c0*/  IMAD.WIDE.U32 R20, R9, 0x14, R16 ;  /* 0x0000001409147825 */ /* 0x000fc600078e0010 */
[----:B---3--:R1:W-:Y:S04]  /*02d0*/  STG.E desc[UR4][R14.64+0x10], R29 ;  /* 0x0000101d0e007986 */ /* 0x0083e8000c101904 */
[----:B--2---:R-:W2:Y:S01]  /*02e0*/  LDG.E R26, desc[UR6][R20.64] ;  /* 0x00000006141a7981 */ /* 0x004ea2000c1e1900 */
        /* <DEDUP_REMOVED lines=14> */
[----:B-1----:R-:W4:Y:S01]  /*03d0*/  LDG.E R29, desc[UR6][R18.64] ;  /* 0x00000006121d7981 */ /* 0x002f22000c1e1900 */
[----:B------:R-:W-:-:S03]  /*03e0*/  IMAD.WIDE.U32 R20, R9, 0x2c, R16 ;  /* 0x0000002c09147825 */ /* 0x000fc600078e0010 */
[----:B----4-:R3:W-:Y:S04]  /*03f0*/  STG.E desc[UR4][R14.64+0x28], R29 ;  /* 0x0000281d0e007986 */ /* 0x0107e8000c101904 */
[----:B--2---:R-:W2:Y:S01]  /*0400*/  LDG.E R26, desc[UR6][R20.64] ;  /* 0x00000006141a7981 */ /* 0x004ea2000c1e1900 */
[----:B------:R-:W-:-:S03]  /*0410*/  IMAD.WIDE.U32 R22, R9, 0x30, R16 ;  /* 0x0000003009167825 */ /* 0x000fc600078e0010 */
[----:B--2---:R3:W-:Y:S04]  /*0420*/  STG.E desc[UR4][R14.64+0x2c], R26 ;  /* 0x00002c1a0e007986 */ /* 0x0047e8000c101904 */
[----:B------:R-:W2:Y:S01]  /*0430*/  LDG.E R23, desc[UR6][R22.64] ;  /* 0x0000000616177981 */ /* 0x000ea2000c1e1900 */
[----:B------:R-:W-:-:S03]  /*0440*/  IMAD.WIDE.U32 R18, R9, 0x34, R16 ;  /* 0x0000003409127825 */ /* 0x000fc600078e0010 */
[----:B--2---:R3:W-:Y:S04]  /*0450*/  STG.E desc[UR4][R14.64+0x30], R23 ;  /* 0x000030170e007986 */ /* 0x0047e8000c101904 */
[----:B------:R-:W2:Y:S01]  /*0460*/  LDG.E R19, desc[UR6][R18.64] ;  /* 0x0000000612137981 */ /* 0x000ea2000c1e1900 */
[----:B------:R-:W-:-:S03]  /*0470*/  IMAD.WIDE.U32 R20, R9, 0x38, R16 ;  /* 0x0000003809147825 */ /* 0x000fc600078e0010 */
[----:B--2---:R3:W-:Y:S04]  /*0480*/  STG.E desc[UR4][R14.64+0x34], R19 ;  /* 0x000034130e007986 */ /* 0x0047e8000c101904 */
[----:B------:R-:W2:Y:S01]  /*0490*/  LDG.E R21, desc[UR6][R20.64] ;  /* 0x0000000614157981 */ /* 0x000ea2000c1e1900 */
[----:B------:R-:W-:-:S04]  /*04a0*/  IMAD.WIDE.U32 R16, R9, 0x3c, R16 ;  /* 0x0000003c09107825 */ /* 0x000fc800078e0010 */
[----:B------:R-:W-:-:S05]  /*04b0*/  VIADD R25, R25, 0x10 ;  /* 0x0000001019197836 */ /* 0x000fca0000000000 */
[----:B------:R-:W-:Y:S01]  /*04c0*/  ISETP.NE.AND P0, PT, R25, RZ, PT ;  /* 0x000000ff1900720c */ /* 0x000fe20003f05270 */
[----:B--2---:R3:W-:Y:S04]  /*04d0*/  STG.E desc[UR4][R14.64+0x38], R21 ;  /* 0x000038150e007986 */ /* 0x0047e8000c101904 */
[----:B------:R-:W2:Y:S01]  /*04e0*/  LDG.E R17, desc[UR6][R16.64] ;  /* 0x0000000610117981 */ /* 0x000ea2000c1e1900 */
[----:B------:R-:W-:Y:S02]  /*04f0*/  LEA R24, R9, R24, 0x4 ;  /* 0x0000001809187211 */ /* 0x000fe400078e20ff */
[----:B------:R-:W-:Y:S01]  /*0500*/  IADD3 R11, PT, PT, R11, 0x10, RZ ;  /* 0x000000100b0b7810 */ /* 0x000fe20007ffe0ff */
[----:B--2---:R3:W-:Y:S04]  /*0510*/  STG.E desc[UR4][R14.64+0x3c], R17 ;  /* 0x00003c110e007986 */ /* 0x0047e8000c101904 */
[----:B------:R-:W-:Y:S05]  /*0520*/  @P0 BRA `(.L_x_21) ;  /* 0xfffffffc00100947 */ /* 0x000fea000383ffff */
[----:B---3--:R-:W-:-:S07]  /*0530*/  IMAD.MOV.U32 R15, RZ, RZ, R10 ;  /* 0x000000ffff0f7224 */ /* 0x008fce00078e000a */
.L_x_20:
[----:B------:R-:W-:-:S13]  /*0540*/  ISETP.NE.AND P0, PT, R3, RZ, PT ;  /* 0x000000ff0300720c */ /* 0x000fda0003f05270 */
[----:B------:R-:W-:Y:S05]  /*0550*/  @!P0 BRA `(.L_x_22) ;  /* 0x0000000400688947 */ /* 0x000fea0003800000 */
[----:B------:R-:W-:Y:S02]  /*0560*/  IADD3 R10, PT, PT, R3, -0x1, RZ ;  /* 0xffffffff030a7810 */ /* 0x000fe40007ffe0ff */
[----:B------:R-:W-:Y:S02]  /*0570*/  ISETP.NE.AND P1, PT, R4, RZ, PT ;  /* 0x000000ff0400720c */ /* 0x000fe40003f25270 */
[----:B------:R-:W-:-:S13]  /*0580*/  ISETP.GE.U32.AND P0, PT, R10, 0x7, PT ;  /* 0x000000070a00780c */ /* 0x000fda0003f06070 */
[----:B------:R-:W-:Y:S05]  /*0590*/  @!P0 BRA `(.L_x_23) ;  /* 0x0000000000888947 */ /* 0x000fea0003800000 */
[----:B------:R-:W1:Y:S01]  /*05a0*/  LDC.64 R16, c[0x0][0x380] ;  /* 0x0000e000ff107b82 */ /* 0x000e620000000a00 */
[----:B0-----:R-:W-:Y:S01]  /*05b0*/  R2UR UR4, R12 ;  /* 0x000000000c0472ca */ /* 0x001fe200000e0000 */
[----:B------:R-:W-:Y:S01]  /*05c0*/  IMAD R11, R15, R9, R6 ;  /* 0x000000090f0b7224 */ /* 0x000fe200078e0206 */
[----:B------:R-:W-:-:S03]  /*05d0*/  R2UR UR5, R13 ;  /* 0x000000000d0572ca */ /* 0x000fc600000e0000 */
[----:B-1----:R-:W-:Y:S02]  /*05e0*/  IMAD.WIDE R16, R11, 0x4, R16 ;  /* 0x000000040b107825 */ /* 0x002fe400078e0210 */
[----:B------:R-:W0:Y:S08]  /*05f0*/  LDC.64 R10, c[0x0][0x388] ;  /* 0x0000e200ff0a7b82 */ /* 0x000e300000000a00 */
[----:B------:R-:W2:Y:S01]  /*0600*/  LDG.E R23, desc[UR4][R16.64] ;  /* 0x0000000410177981 */ /* 0x000ea2000c1e1900 */
[----:B------:R-:W-:-:S02]  /*0610*/  R2UR UR6, R12 ;  /* 0x000000000c0672ca */ /* 0x000fc400000e0000 */
[----:B------:R-:W-:Y:S02]  /*0620*/  R2UR UR7, R13 ;  /* 0x000000000d0772ca */ /* 0x000fe400000e0000 */
[----:B------:R-:W-:-:S05]  /*0630*/  IADD3 R19, PT, PT, R8, R15, RZ ;  /* 0x0000000f08137210 */ /* 0x000fca0007ffe0ff */
[----:B0-----:R-:W-:-:S04]  /*0640*/  IMAD.WIDE R10, R19, 0x4, R10 ;  /* 0x00000004130a7825 */ /* 0x001fc800078e020a */
[C---:B------:R-:W-:Y:S01]  /*0650*/  IMAD.WIDE.U32 R18, R9.reuse, 0x4, R16 ;  /* 0x0000000409127825 */ /* 0x040fe200078e0010 */
[----:B--2---:R0:W-:Y:S04]  /*0660*/  STG.E desc[UR4][R10.64], R23 ;  /* 0x000000170a007986 */ /* 0x0041e8000c101904 */
        /* <DEDUP_REMOVED lines=15> */
[----:B0-----:R-:W2:Y:S01]  /*0760*/  LDG.E R23, desc[UR6][R20.64] ;  /* 0x0000000614177981 */ /* 0x001ea2000c1e1900 */
[----:B------:R-:W-:-:S03]  /*0770*/  IMAD.WIDE.U32 R18, R9, 0x4, R20 ;  /* 0x0000000409127825 */ /* 0x000fc600078e0014 */
[----:B--2---:R1:W-:Y:S04]  /*0780*/  STG.E desc[UR4][R10.64+0x18], R23 ;  /* 0x000018170a007986 */ /* 0x0043e8000c101904 */
[----:B------:R-:W2:Y:S01]  /*0790*/  LDG.E R19, desc[UR6][R18.64] ;  /* 0x0000000612137981 */ /* 0x000ea2000c1e1900 */
[----:B------:R-:W-:-:S03]  /*07a0*/  VIADD R15, R15, 0x8 ;  /* 0x000000080f0f7836 */ /* 0x000fc60000000000 */
[----:B--2---:R1:W-:Y:S04]  /*07b0*/  STG.E desc[UR4][R10.64+0x1c], R19 ;  /* 0x00001c130a007986 */ /* 0x0043e8000c101904 */
.L_x_23:
[----:B------:R-:W-:Y:S05]  /*07c0*/  @!P1 BRA `(.L_x_22) ;  /* 0x0000000000cc9947 */ /* 0x000fea0003800000 */
[----:B-1----:R-:W-:Y:S02]  /*07d0*/  IADD3 R10, PT, PT, R4, -0x1, RZ ;  /* 0xffffffff040a7810 */ /* 0x002fe40007ffe0ff */
        /* <DEDUP_REMOVED lines=23> */
[----:B------:R-:W-:-:S03]  /*0950*/  VIADD R15, R15, 0x4 ;  /* 0x000000040f0f7836 */ /* 0x000fc60000000000 */
[----:B--2---:R1:W-:Y:S04]  /*0960*/  STG.E desc[UR4][R10.64+0xc], R21 ;  /* 0x00000c150a007986 */ /* 0x0043e8000c101904 */
.L_x_24:
[----:B------:R-:W-:Y:S05]  /*0970*/  @!P1 BRA `(.L_x_22) ;  /* 0x0000000000609947 */ /* 0x000fea0003800000 */
[----:B-1----:R-:W1:Y:S01]  /*0980*/  LDC.64 R10, c[0x0][0x380] ;  /* 0x0000e000ff0a7b82 */ /* 0x002e620000000a00 */
[----:B0-----:R-:W-:Y:S01]  /*0990*/  R2UR UR4, R12 ;  /* 0x000000000c0472ca */ /* 0x001fe200000e0000 */
[----:B------:R-:W-:Y:S01]  /*09a0*/  IMAD R17, R15, R9, R6 ;  /* 0x000000090f117224 */ /* 0x000fe200078e0206 */
[----:B------:R-:W-:-:S03]  /*09b0*/  R2UR UR5, R13 ;  /* 0x000000000d0572ca */ /* 0x000fc600000e0000 */
[----:B-1----:R-:W-:Y:S02]  /*09c0*/  IMAD.WIDE R10, R17, 0x4, R10 ;  /* 0x00000004110a7825 */ /* 0x002fe400078e020a */
[----:B------:R-:W0:Y:S08]  /*09d0*/  LDC.64 R16, c[0x0][0x388] ;  /* 0x0000e200ff107b82 */ /* 0x000e300000000a00 */
[----:B------:R-:W2:Y:S01]  /*09e0*/  LDG.E R19, desc[UR4][R10.64] ;  /* 0x000000040a137981 */ /* 0x000ea2000c1e1900 */
[----:B------:R-:W-:-:S02]  /*09f0*/  ISETP.NE.AND P0, PT, R5, 0x1, PT ;  /* 0x000000010500780c */ /* 0x000fc40003f05270 */
[----:B------:R-:W-:-:S05]  /*0a00*/  IADD3 R15, PT, PT, R8, R15, RZ ;  /* 0x0000000f080f7210 */ /* 0x000fca0007ffe0ff */
[----:B0-----:R-:W-:-:S05]  /*0a10*/  IMAD.WIDE R14, R15, 0x4, R16 ;  /* 0x000000040f0e7825 */ /* 0x001fca00078e0210 */
[----:B--2---:R2:W-:Y:S01]  /*0a20*/  STG.E desc[UR4][R14.64], R19 ;  /* 0x000000130e007986 */ /* 0x0045e2000c101904 */
[----:B------:R-:W-:Y:S05]  /*0a30*/  @!P0 BRA `(.L_x_22) ;  /* 0x0000000000308947 */ /* 0x000fea0003800000 */
[----:B------:R-:W-:Y:S01]  /*0a40*/  R2UR UR4, R12 ;  /* 0x000000000c0472ca */ /* 0x000fe200000e0000 */
[----:B------:R-:W-:Y:S01]  /*0a50*/  IMAD.WIDE.U32 R10, R9, 0x4, R10 ;  /* 0x00000004090a7825 */ /* 0x000fe200078e000a */
[----:B------:R-:W-:-:S13]  /*0a60*/  R2UR UR5, R13 ;  /* 0x000000000d0572ca */ /* 0x000fda00000e0000 */
[----:B------:R-:W3:Y:S01]  /*0a70*/  LDG.E R17, desc[UR4][R10.64] ;  /* 0x000000040a117981 */ /* 0x000ee2000c1e1900 */
[----:B------:R-:W-:-:S03]  /*0a80*/  ISETP.NE.AND P0, PT, R5, 0x2, PT ;  /* 0x000000020500780c */ /* 0x000fc60003f05270 */
[----:B---3--:R3:W-:Y:S10]  /*0a90*/  STG.E desc[UR4][R14.64+0x4], R17 ;  /* 0x000004110e007986 */ /* 0x0087f4000c101904 */
[----:B------:R-:W-:Y:S05]  /*0aa0*/  @!P0 BRA `(.L_x_22) ;  /* 0x0000000000148947 */ /* 0x000fea0003800000 */
[----:B------:R-:W-:Y:S01]  /*0ab0*/  R2UR UR4, R12 ;  /* 0x000000000c0472ca */ /* 0x000fe200000e0000 */
[----:B------:R-:W-:Y:S01]  /*0ac0*/  IMAD.WIDE.U32 R10, R9, 0x4, R10 ;  /* 0x00000004090a7825 */ /* 0x000fe200078e000a */
[----:B------:R-:W-:-:S13]  /*0ad0*/  R2UR UR5, R13 ;  /* 0x000000000d0572ca */ /* 0x000fda00000e0000 */
[----:B------:R-:W4:Y:S04]  /*0ae0*/  LDG.E R11, desc[UR4][R10.64] ;  /* 0x000000040a0b7981 */ /* 0x000f28000c1e1900 */
[----:B----4-:R4:W-:Y:S02]  /*0af0*/  STG.E desc[UR4][R14.64+0x8], R11 ;  /* 0x0000080b0e007986 */ /* 0x0109e4000c101904 */
.L_x_22:
[----:B------:R-:W1:Y:S02]  /*0b00*/  LDC R6, c[0x0][0x394] ;  /* 0x0000e500ff067b82 */ /* 0x000e640000000800 */
[C---:B-1--4-:R-:W-:Y:S01]  /*0b10*/  IMAD R11, R7.reuse, R6, R6 ;  /* 0x00000006070b7224 */ /* 0x052fe200078e0206 */
[----:B------:R-:W-:-:S04]  /*0b20*/  IADD3 R7, PT, PT, R7, 0x1, RZ ;  /* 0x0000000107077810 */ /* 0x000fc80007ffe0ff */
[----:B------:R-:W-:-:S05]  /*0b30*/  IADD3 R11, PT, PT, R11, R0, RZ ;  /* 0x000000000b0b7210 */ /* 0x000fca0007ffe0ff */
[----:B------:R-:W-:-:S05]  /*0b40*/  IMAD R6, R11, R6, R2 ;  /* 0x000000060b067224 */ /* 0x000fca00078e0202 */
[----:B------:R-:W-:-:S13]  /*0b50*/  ISETP.GE.AND P0, PT, R6, R9, PT ;  /* 0x000000090600720c */ /* 0x000fda0003f06270 */
[----:B------:R-:W-:Y:S05]  /*0b60*/  @!P0 BRA `(.L_x_25) ;  /* 0xfffffff4005c8947 */ /* 0x000fea000383ffff */
.L_x_19:
[----:B------:R-:W-:Y:S05]  /*0b70*/  BSYNC.RECONVERGENT B0 ;  /* 0x0000000000007941 */ /* 0x000fea0003800200 */
.L_x_18:
[----:B------:R-:W-:Y:S06]  /*0b80*/  BAR.SYNC.DEFER_BLOCKING 0x0 ;  /* 0x0000000000007b1d */ /* 0x000fec0000010000 */
[----:B------:R-:W-:Y:S05]  /*0b90*/  EXIT ;  /* 0x000000000000794d */ /* 0x000fea0003800000 */
.L_x_26:
        /* <DEDUP_REMOVED lines=14> */
.L_x_29:


//--------------------- .nv.shared.reserved.0     --------------------------
	.section	.nv.shared.reserved.0,"aw",@nobits
	.weak		__nv_reservedSMEM_offset_0_alias
	.size		__nv_reservedSMEM_offset_0_alias, 0, 64
	.other		__nv_reservedSMEM_offset_0_alias,@"STO_CUDA_RESERVED_SHARED STV_DEFAULT"
__nv_reservedSMEM_offset_0_alias:
	.zero		0
	.zero		64


//--------------------- .nv.constant0._Z11scalMatMultPffiii --------------------------
	.section	.nv.constant0._Z11scalMatMultPffiii,"a",@progbits
	.sectionflags	@""
	.align	4
.nv.constant0._Z11scalMatMultPffiii:
	.zero		920


//--------------------- .nv.constant0._Z6MatAddPfS_ii --------------------------
	.section	.nv.constant0._Z6MatAddPfS_ii,"a",@progbits
	.sectionflags	@""
	.align	4
.nv.constant0._Z6MatAddPfS_ii:
	.zero		920


//--------------------- .nv.constant0._Z12MatTransposePfS_ii --------------------------
	.section	.nv.constant0._Z12MatTransposePfS_ii,"a",@progbits
	.sectionflags	@""
	.align	4
.nv.constant0._Z12MatTransposePfS_ii:
	.zero		920


//--------------------- SYMBOLS --------------------------

	.type		.nv.reservedSmem.offset0,@object
	.size		.nv.reservedSmem.offset0,0x4
